// auto-generated by cutlass_sweep.gemm — config: {"arch": "sm_90", "cluster_m": 1, "cluster_n": 1, "dtype": "int8", "dtype_b": "int8", "layout": "nt", "stages": 0, "tile_k": 64, "tile_m": 192, "tile_n": 256}
#include "cutlass/cutlass.h"
#include "cutlass/gemm/collective/collective_builder.hpp"
#include "cutlass/gemm/device/gemm_universal_adapter.h"
#include "cutlass/gemm/kernel/gemm_universal.hpp"
#include "cutlass/epilogue/collective/collective_builder.hpp"

using ElemA = int8_t;
using ElemB = int8_t;
using ElemCD = int8_t;
using Acc  = int32_t;
using TileShape    = cute::Shape<cute::_192, cute::_256, cute::_64>;
using ClusterShape = cute::Shape<cute::_1, cute::_1, cute::_1>;

using CollectiveEpilogue = typename cutlass::epilogue::collective::CollectiveBuilder<
    cutlass::arch::Sm90, cutlass::arch::OpClassTensorOp,
    TileShape, ClusterShape,
    cutlass::epilogue::collective::EpilogueTileAuto,
    Acc, Acc,
    ElemCD, cutlass::layout::RowMajor, 128 / cutlass::sizeof_bits<ElemCD>::value,
    ElemCD, cutlass::layout::RowMajor, 128 / cutlass::sizeof_bits<ElemCD>::value,
    cutlass::epilogue::collective::EpilogueScheduleAuto
  >::CollectiveOp;

using CollectiveMainloop = typename cutlass::gemm::collective::CollectiveBuilder<
    cutlass::arch::Sm90, cutlass::arch::OpClassTensorOp,
    ElemA, cutlass::layout::RowMajor, 128 / cutlass::sizeof_bits<ElemA>::value,
    ElemB, cutlass::layout::ColumnMajor, 128 / cutlass::sizeof_bits<ElemB>::value,
    Acc,
    TileShape, ClusterShape,
    cutlass::gemm::collective::StageCountAutoCarveout<static_cast<int>(sizeof(typename CollectiveEpilogue::SharedStorage))>,
    cutlass::gemm::collective::KernelScheduleAuto
  >::CollectiveOp;

using GemmKernel = cutlass::gemm::kernel::GemmUniversal<
    cute::Shape<int,int,int,int>,
    CollectiveMainloop,
    CollectiveEpilogue
>;
using Gemm = cutlass::gemm::device::GemmUniversalAdapter<GemmKernel>;

// Force the device kernel symbol into the cubin without needing a host main.
auto* _anchor = &cutlass::device_kernel<GemmKernel>;


// ===== COMPILED SASS (sm_90a) =====

	.target	sm_90a

	.elftype	@"ET_EXEC"


//--------------------- .note.nv.tkinfo           --------------------------
	.section	.note.nv.tkinfo,"",@"SHT_NOTE"
	.sectionflags	@"SHF_NOTE_NV_TKINFO"
	.tkinfo
        /*0018*/ 	.word	0x00000002
        /*0030*/ 	.string	""
        /*0030*/ 	.string	"ptxas"
        /*0030*/ 	.string	"Cuda compilation tools, release 13.0, V13.0.88"
        /*0030*/ 	.string	"Build cuda_13.0.r13.0/compiler.36424714_0"
        /*0030*/ 	.string	"-arch sm_90a -m 64 "



//--------------------- .note.nv.cuinfo           --------------------------
	.section	.note.nv.cuinfo,"",@"SHT_NOTE"
	.sectionflags	@"SHF_NOTE_NV_CUINFO"
        /*0018*/ 	.short	0x0002
        /*001a*/ 	.short	0x005a
        /*001c*/ 	.short	0x0082
	.zero		2


//--------------------- .nv.info                  --------------------------
	.section	.nv.info,"",@"SHT_CUDA_INFO"
	.align	4


	//----- nvinfo : EIATTR_REGCOUNT
	.align		4
        /*0000*/ 	.byte	0x04, 0x2f
        /*0002*/ 	.short	(.L_15 - .L_14)
	.align		4
.L_14:
        /*0004*/ 	.word	index@(_ZN7cutlass13device_kernelINS_4gemm6kernel13GemmUniversalIN4cute5tupleIJiiiiEEENS1_10collective13CollectiveMmaINS1_34MainloopSm90TmaGmmaWarpSpecializedILi8ENS5_IJNS4_1CILi1EEESB_SB_EEENS1_35KernelTmaWarpSpecializedCooperativeEEENS5_IJNSA_ILi192EEENSA_ILi256EEENSA_ILi64EEEEEEaNS5_IJlSB_lEEEaSJ_NS4_8TiledMMAINS4_8MMA_AtomIJNS4_4SM904GMMA27MMA_64x256x32_S32S8S8_SS_TNEEEENS4_6LayoutINS5_IJNSA_ILi2EEESB_SB_EEENS5_IJSB_NSA_ILi0EEEST_EEEEENS5_IJNS4_10UnderscoreESW_SW_EEEEENS4_13SM90_TMA_LOADENS4_14ComposedLayoutINS4_7SwizzleILi2ELi4ELi3EEENS4_18smem_ptr_flag_bitsILi8EEENSQ_INS5_IJNSA_ILi8EEESH_EEENS5_IJSH_SB_EEEEEEEvNS4_8identityESZ_S19_vS1A_EENS_8epilogue10collective6detail29Sm90TmaWarpSpecializedAdapterINS1D_15DefaultEpilogueIaSJ_SJ_NS1C_6thread17LinearCombinationIaLi1EiiLNS1H_9ScaleType4KindE0ELNS_15FloatRoundStyleE2EaEENS1_15EpilogueDefaultEEEEEvvEEEEvNT_6ParamsE)
        /*0008*/ 	.word	0x000000a8


	//----- nvinfo : EIATTR_FRAME_SIZE
	.align		4
.L_15:
        /*000c*/ 	.byte	0x04, 0x11
        /*000e*/ 	.short	(.L_17 - .L_16)
	.align		4
.L_16:
        /*0010*/ 	.word	index@(_ZN7cutlass13device_kernelINS_4gemm6kernel13GemmUniversalIN4cute5tupleIJiiiiEEENS1_10collective13CollectiveMmaINS1_34MainloopSm90TmaGmmaWarpSpecializedILi8ENS5_IJNS4_1CILi1EEESB_SB_EEENS1_35KernelTmaWarpSpecializedCooperativeEEENS5_IJNSA_ILi192EEENSA_ILi256EEENSA_ILi64EEEEEEaNS5_IJlSB_lEEEaSJ_NS4_8TiledMMAINS4_8MMA_AtomIJNS4_4SM904GMMA27MMA_64x256x32_S32S8S8_SS_TNEEEENS4_6LayoutINS5_IJNSA_ILi2EEESB_SB_EEENS5_IJSB_NSA_ILi0EEEST_EEEEENS5_IJNS4_10UnderscoreESW_SW_EEEEENS4_13SM90_TMA_LOADENS4_14ComposedLayoutINS4_7SwizzleILi2ELi4ELi3EEENS4_18smem_ptr_flag_bitsILi8EEENSQ_INS5_IJNSA_ILi8EEESH_EEENS5_IJSH_SB_EEEEEEEvNS4_8identityESZ_S19_vS1A_EENS_8epilogue10collective6detail29Sm90TmaWarpSpecializedAdapterINS1D_15DefaultEpilogueIaSJ_SJ_NS1C_6thread17LinearCombinationIaLi1EiiLNS1H_9ScaleType4KindE0ELNS_15FloatRoundStyleE2EaEENS1_15EpilogueDefaultEEEEEvvEEEEvNT_6ParamsE)
        /*0014*/ 	.word	0x000004e8


	//----- nvinfo : EIATTR_MIN_STACK_SIZE
	.align		4
.L_17:
        /*0018*/ 	.byte	0x04, 0x12
        /*001a*/ 	.short	(.L_19 - .L_18)
	.align		4
.L_18:
        /*001c*/ 	.word	index@(_ZN7cutlass13device_kernelINS_4gemm6kernel13GemmUniversalIN4cute5tupleIJiiiiEEENS1_10collective13CollectiveMmaINS1_34MainloopSm90TmaGmmaWarpSpecializedILi8ENS5_IJNS4_1CILi1EEESB_SB_EEENS1_35KernelTmaWarpSpecializedCooperativeEEENS5_IJNSA_ILi192EEENSA_ILi256EEENSA_ILi64EEEEEEaNS5_IJlSB_lEEEaSJ_NS4_8TiledMMAINS4_8MMA_AtomIJNS4_4SM904GMMA27MMA_64x256x32_S32S8S8_SS_TNEEEENS4_6LayoutINS5_IJNSA_ILi2EEESB_SB_EEENS5_IJSB_NSA_ILi0EEEST_EEEEENS5_IJNS4_10UnderscoreESW_SW_EEEEENS4_13SM90_TMA_LOADENS4_14ComposedLayoutINS4_7SwizzleILi2ELi4ELi3EEENS4_18smem_ptr_flag_bitsILi8EEENSQ_INS5_IJNSA_ILi8EEESH_EEENS5_IJSH_SB_EEEEEEEvNS4_8identityESZ_S19_vS1A_EENS_8epilogue10collective6detail29Sm90TmaWarpSpecializedAdapterINS1D_15DefaultEpilogueIaSJ_SJ_NS1C_6thread17LinearCombinationIaLi1EiiLNS1H_9ScaleType4KindE0ELNS_15FloatRoundStyleE2EaEENS1_15EpilogueDefaultEEEEEvvEEEEvNT_6ParamsE)
        /*0020*/ 	.word	0x000004e8
.L_19:


//--------------------- .nv.compat                --------------------------
	.section	.nv.compat,"",@"SHT_CUDA_COMPAT_INFO"
	.align	4
        /*0000*/ 	.byte	0x02, 0x09, 0x01, 0x00, 0x02, 0x02, 0x04, 0x00, 0x02, 0x05, 0x05, 0x00, 0x03, 0x07, 0x01, 0x01
        /*0010*/ 	.byte	0x02, 0x03, 0x01, 0x00, 0x02, 0x06, 0x01, 0x00, 0x04, 0x0b, 0x08, 0x00, 0x00, 0x00, 0x00, 0x00
        /*0020*/ 	.byte	0x00, 0x00, 0x00, 0x00


//--------------------- .nv.info._ZN7cutlass13device_kernelINS_4gemm6kernel13GemmUniversalIN4cute5tupleIJiiiiEEENS1_10collective13CollectiveMmaINS1_34MainloopSm90TmaGmmaWarpSpecializedILi8ENS5_IJNS4_1CILi1EEESB_SB_EEENS1_35KernelTmaWarpSpecializedCooperativeEEENS5_IJNSA_ILi192EEENSA_ILi256EEENSA_ILi64EEEEEEaNS5_IJlSB_lEEEaSJ_NS4_8TiledMMAINS4_8MMA_AtomIJNS4_4SM904GMMA27MMA_64x256x32_S32S8S8_SS_TNEEEENS4_6LayoutINS5_IJNSA_ILi2EEESB_SB_EEENS5_IJSB_NSA_ILi0EEEST_EEEEENS5_IJNS4_10UnderscoreESW_SW_EEEEENS4_13SM90_TMA_LOADENS4_14ComposedLayoutINS4_7SwizzleILi2ELi4ELi3EEENS4_18smem_ptr_flag_bitsILi8EEENSQ_INS5_IJNSA_ILi8EEESH_EEENS5_IJSH_SB_EEEEEEEvNS4_8identityESZ_S19_vS1A_EENS_8epilogue10collective6detail29Sm90TmaWarpSpecializedAdapterINS1D_15DefaultEpilogueIaSJ_SJ_NS1C_6thread17LinearCombinationIaLi1EiiLNS1H_9ScaleType4KindE0ELNS_15FloatRoundStyleE2EaEENS1_15EpilogueDefaultEEEEEvvEEEEvNT_6ParamsE --------------------------
	.section	.nv.info._ZN7cutlass13device_kernelINS_4gemm6kernel13GemmUniversalIN4cute5tupleIJiiiiEEENS1_10collective13CollectiveMmaINS1_34MainloopSm90TmaGmmaWarpSpecializedILi8ENS5_IJNS4_1CILi1EEESB_SB_EEENS1_35KernelTmaWarpSpecializedCooperativeEEENS5_IJNSA_ILi192EEENSA_ILi256EEENSA_ILi64EEEEEEaNS5_IJlSB_lEEEaSJ_NS4_8TiledMMAINS4_8MMA_AtomIJNS4_4SM904GMMA27MMA_64x256x32_S32S8S8_SS_TNEEEENS4_6LayoutINS5_IJNSA_ILi2EEESB_SB_EEENS5_IJSB_NSA_ILi0EEEST_EEEEENS5_IJNS4_10UnderscoreESW_SW_EEEEENS4_13SM90_TMA_LOADENS4_14ComposedLayoutINS4_7SwizzleILi2ELi4ELi3EEENS4_18smem_ptr_flag_bitsILi8EEENSQ_INS5_IJNSA_ILi8EEESH_EEENS5_IJSH_SB_EEEEEEEvNS4_8identityESZ_S19_vS1A_EENS_8epilogue10collective6detail29Sm90TmaWarpSpecializedAdapterINS1D_15DefaultEpilogueIaSJ_SJ_NS1C_6thread17LinearCombinationIaLi1EiiLNS1H_9ScaleType4KindE0ELNS_15FloatRoundStyleE2EaEENS1_15EpilogueDefaultEEEEEvvEEEEvNT_6ParamsE,"",@"SHT_CUDA_INFO"
	.sectionflags	@""
	.align	4


	//----- nvinfo : EIATTR_CUDA_API_VERSION
	.align		4
        /*0000*/ 	.byte	0x04, 0x37
        /*0002*/ 	.short	(.L_21 - .L_20)
.L_20:
        /*0004*/ 	.word	0x00000082


	//----- nvinfo : EIATTR_KPARAM_INFO
	.align		4
.L_21:
        /*0008*/ 	.byte	0x04, 0x17
        /*000a*/ 	.short	(.L_23 - .L_22)
.L_22:
        /*000c*/ 	.word	0x00000000
        /*0010*/ 	.short	0x0000
        /*0012*/ 	.short	0x0070
        /*0014*/ 	.byte	0x00, 0xf0, 0x01, 0x10


	//----- nvinfo : EIATTR_SPARSE_MMA_MASK
	.align		4
.L_23:
        /*0018*/ 	.byte	0x03, 0x50
        /*001a*/ 	.short	0x0000


	//----- nvinfo : EIATTR_MAXREG_COUNT
	.align		4
        /*001c*/ 	.byte	0x03, 0x1b
        /*001e*/ 	.short	0x00a8


	//----- nvinfo : EIATTR_NUM_BARRIERS
	.align		4
        /*0020*/ 	.byte	0x02, 0x4c
        /*0022*/ 	.byte	0x01
	.zero		1


	//----- nvinfo : EIATTR_EXTERNS
	.align		4
        /*0024*/ 	.byte	0x04, 0x0f
        /*0026*/ 	.short	(.L_25 - .L_24)


	//   ....[0]....
	.align		4
.L_24:
        /*0028*/ 	.word	index@(__assertfail)


	//----- nvinfo : EIATTR_ANNOTATIONS
	.align		4
.L_25:
        /*002c*/ 	.byte	0x04, 0x55
        /*002e*/ 	.short	(.L_27 - .L_26)


	//   ....[0]....
.L_26:
        /*0030*/ 	.word	0x00000001
        /*0034*/ 	.byte	0x40, 0x06, 0x00, 0x00, 0x01, 0x00, 0x00, 0x00, 0x60, 0x06, 0x00, 0x00, 0x01, 0x00, 0x00, 0x00
        /* <DEDUP_REMOVED lines=407> */
        /*19b4*/ 	.byte	0xc0, 0x3e, 0x01, 0x00


	//----- nvinfo : EIATTR_MERCURY_ISA_VERSION
	.align		4
.L_27:
        /*19b8*/ 	.byte	0x03, 0x5f
        /*19ba*/ 	.short	0x0101


	//----- nvinfo : EIATTR_INT_WARP_WIDE_INSTR_OFFSETS
	.align		4
        /*19bc*/ 	.byte	0x04, 0x31
        /*19be*/ 	.short	(.L_29 - .L_28)


	//   ....[0]....
.L_28:
        /*19c0*/ 	.word	0x000004a0


	//   ....[1]....
        /*19c4*/ 	.word	0x000004b0


	//   ....[2]....
        /*19c8*/ 	.word	0x00000580


	//----- nvinfo : EIATTR_COOP_GROUP_MASK_REGIDS
	.align		4
.L_29:
        /*19cc*/ 	.byte	0x04, 0x29
        /*19ce*/ 	.short	(.L_31 - .L_30)


	//   ....[0]....
.L_30:
        /*19d0*/ 	.word	0xffffffff


	//   ....[1]....
        /*19d4*/ 	.word	0xffffffff


	//   ....[2]....
        /*19d8*/ 	.word	0xffffffff


	//   ....[3]....
        /*19dc*/ 	.word	0xffffffff


	//   ....[4]....
        /*19e0*/ 	.word	0xffffffff


	//----- nvinfo : EIATTR_COOP_GROUP_INSTR_OFFSETS
	.align		4
.L_31:
        /*19e4*/ 	.byte	0x04, 0x28
        /*19e6*/ 	.short	(.L_33 - .L_32)


	//   ....[0]....
.L_32:
        /*19e8*/ 	.word	0x00000070


	//   ....[1]....
        /*19ec*/ 	.word	0x00000080


	//   ....[2]....
        /*19f0*/ 	.word	0x00000140


	//   ....[3]....
        /*19f4*/ 	.word	0x00000380


	//   ....[4]....
        /*19f8*/ 	.word	0x000010a0


	//----- nvinfo : EIATTR_REG_RECONFIG
	.align		4
.L_33:
        /*19fc*/ 	.byte	0x01, 0x54
	.zero		2


	//----- nvinfo : EIATTR_SYSCALL_OFFSETS
	.align		4
        /*1a00*/ 	.byte	0x04, 0x46
        /*1a02*/ 	.short	(.L_35 - .L_34)


	//   ....[0]....
.L_34:
        /*1a04*/ 	.word	0x00001260


	//----- nvinfo : EIATTR_MBARRIER_INSTR_OFFSETS
	.align		4
.L_35:
        /*1a08*/ 	.byte	0x04, 0x39
        /*1a0a*/ 	.short	(.L_37 - .L_36)


	//   ....[0]....
.L_36:
        /*1a0c*/ 	.word	0x00000260
        /*1a10*/ 	.word	0x000000ff
        /*1a14*/ 	.word	0x00000000
        /*1a18*/ 	.short	0x0100
        /*1a1a*/ 	.byte	0x08
	.zero		1


	//   ....[1]....
        /*1a1c*/ 	.word	0x00000270
        /*1a20*/ 	.word	0x000000ff
        /*1a24*/ 	.word	0x00000040
        /*1a28*/ 	.short	0x0100
        /*1a2a*/ 	.byte	0x08
	.zero		1


	//   ....[2]....
        /*1a2c*/ 	.word	0x00000280
        /*1a30*/ 	.word	0x000000ff
        /*1a34*/ 	.word	0x00000008
        /*1a38*/ 	.short	0x0100
        /*1a3a*/ 	.byte	0x08
	.zero		1


	//   ....[3]....
        /*1a3c*/ 	.word	0x00000290
        /*1a40*/ 	.word	0x000000ff
        /*1a44*/ 	.word	0x00000048
        /*1a48*/ 	.short	0x0100
        /*1a4a*/ 	.byte	0x08
	.zero		1


	//   ....[4]....
        /*1a4c*/ 	.word	0x000002a0
        /*1a50*/ 	.word	0x000000ff
        /*1a54*/ 	.word	0x00000010
        /*1a58*/ 	.short	0x0100
        /*1a5a*/ 	.byte	0x08
	.zero		1


	//   ....[5]....
        /*1a5c*/ 	.word	0x000002b0
        /*1a60*/ 	.word	0x000000ff
        /*1a64*/ 	.word	0x00000050
        /*1a68*/ 	.short	0x0100
        /*1a6a*/ 	.byte	0x08
	.zero		1


	//   ....[6]....
        /*1a6c*/ 	.word	0x000002c0
        /*1a70*/ 	.word	0x000000ff
        /*1a74*/ 	.word	0x00000018
        /*1a78*/ 	.short	0x0100
        /*1a7a*/ 	.byte	0x08
	.zero		1


	//   ....[7]....
        /*1a7c*/ 	.word	0x000002d0
        /*1a80*/ 	.word	0x000000ff
        /*1a84*/ 	.word	0x00000058
        /*1a88*/ 	.short	0x0100
        /*1a8a*/ 	.byte	0x08
	.zero		1


	//   ....[8]....
        /*1a8c*/ 	.word	0x000002e0
        /*1a90*/ 	.word	0x000000ff
        /*1a94*/ 	.word	0x00000020
        /*1a98*/ 	.short	0x0100
        /*1a9a*/ 	.byte	0x08
	.zero		1


	//   ....[9]....
        /*1a9c*/ 	.word	0x000002f0
        /*1aa0*/ 	.word	0x000000ff
        /*1aa4*/ 	.word	0x00000060
        /*1aa8*/ 	.short	0x0100
        /*1aaa*/ 	.byte	0x08
	.zero		1


	//   ....[10]....
        /*1aac*/ 	.word	0x00000300
        /*1ab0*/ 	.word	0x000000ff
        /*1ab4*/ 	.word	0x00000028
        /*1ab8*/ 	.short	0x0100
        /*1aba*/ 	.byte	0x08
	.zero		1


	//   ....[11]....
        /*1abc*/ 	.word	0x00000310
        /*1ac0*/ 	.word	0x000000ff
        /*1ac4*/ 	.word	0x00000068
        /*1ac8*/ 	.short	0x0100
        /*1aca*/ 	.byte	0x08
	.zero		1


	//   ....[12]....
        /*1acc*/ 	.word	0x00000320
        /*1ad0*/ 	.word	0x000000ff
        /*1ad4*/ 	.word	0x00000030
        /*1ad8*/ 	.short	0x0100
        /*1ada*/ 	.byte	0x08
	.zero		1


	//   ....[13]....
        /*1adc*/ 	.word	0x00000330
        /*1ae0*/ 	.word	0x000000ff
        /*1ae4*/ 	.word	0x00000070
        /*1ae8*/ 	.short	0x0100
        /*1aea*/ 	.byte	0x08
	.zero		1


	//   ....[14]....
        /*1aec*/ 	.word	0x00000340
        /*1af0*/ 	.word	0x000000ff
        /*1af4*/ 	.word	0x00000038
        /*1af8*/ 	.short	0x0100
        /*1afa*/ 	.byte	0x08
	.zero		1


	//   ....[15]....
        /*1afc*/ 	.word	0x00000350
        /*1b00*/ 	.word	0x000000ff
        /*1b04*/ 	.word	0x00000078
        /*1b08*/ 	.short	0x0100
        /*1b0a*/ 	.byte	0x08
	.zero		1


	//   ....[16]....
        /*1b0c*/ 	.word	0x000005f0
        /*1b10*/ 	.word	0x000000ff
        /*1b14*/ 	.word	0x00000090
        /*1b18*/ 	.short	0x0100
        /*1b1a*/ 	.byte	0x06
	.zero		1


	//   ....[17]....
        /*1b1c*/ 	.word	0x00000680
        /*1b20*/ 	.word	0x000000ff
        /*1b24*/ 	.word	0x00000098
        /*1b28*/ 	.short	0x0100
        /*1b2a*/ 	.byte	0x06
	.zero		1


	//   ....[18]....
        /*1b2c*/ 	.word	0x00001340
        /*1b30*/ 	.word	0x00000003
        /*1b34*/ 	.word	0x00000000
        /*1b38*/ 	.short	0x010a
        /*1b3a*/ 	.byte	0x3f
	.zero		1


	//   ....[19]....
        /*1b3c*/ 	.word	0x00001380
        /*1b40*/ 	.word	0x00000003
        /*1b44*/ 	.word	0x00000000
        /*1b48*/ 	.short	0x010a
        /*1b4a*/ 	.byte	0x3f
	.zero		1


	//   ....[20]....
        /*1b4c*/ 	.word	0x00002990
        /*1b50*/ 	.word	0x00000005
        /*1b54*/ 	.word	0x00000000
        /*1b58*/ 	.short	0x010a
        /*1b5a*/ 	.byte	0x3f
	.zero		1


	//   ....[21]....
        /*1b5c*/ 	.word	0x000029d0
        /*1b60*/ 	.word	0x00000005
        /*1b64*/ 	.word	0x00000000
        /*1b68*/ 	.short	0x010a
        /*1b6a*/ 	.byte	0x3f
	.zero		1


	//   ....[22]....
        /*1b6c*/ 	.word	0x00004a50
        /*1b70*/ 	.word	0x00000005
        /*1b74*/ 	.word	0x00000000
        /*1b78*/ 	.short	0x0101
        /*1b7a*/ 	.byte	0x3f
	.zero		1


	//   ....[23]....
        /*1b7c*/ 	.word	0x00004c20
        /*1b80*/ 	.word	0x00000000
        /*1b84*/ 	.word	0x00000000
        /*1b88*/ 	.short	0x0101
        /*1b8a*/ 	.byte	0x3f
	.zero		1


	//   ....[24]....
        /*1b8c*/ 	.word	0x00013440
        /*1b90*/ 	.word	0x0000000c
        /*1b94*/ 	.word	0x00000040
        /*1b98*/ 	.short	0x010a
        /*1b9a*/ 	.byte	0x3f
	.zero		1


	//   ....[25]....
        /*1b9c*/ 	.word	0x000137f0
        /*1ba0*/ 	.word	0x00000003
        /*1ba4*/ 	.word	0x00000098
        /*1ba8*/ 	.short	0x0101
        /*1baa*/ 	.byte	0x3f
	.zero		1


	//   ....[26]....
        /*1bac*/ 	.word	0x00013f80
        /*1bb0*/ 	.word	0x00000007
        /*1bb4*/ 	.word	0x00000000
        /*1bb8*/ 	.short	0x010a
        /*1bba*/ 	.byte	0x3f
	.zero		1


	//   ....[27]....
        /*1bbc*/ 	.word	0x00014000
        /*1bc0*/ 	.word	0x00000009
        /*1bc4*/ 	.word	0x00000000
        /*1bc8*/ 	.short	0x010a
        /*1bca*/ 	.byte	0x3f
	.zero		1


	//   ....[28]....
        /*1bcc*/ 	.word	0x00014090
        /*1bd0*/ 	.word	0x00000006
        /*1bd4*/ 	.word	0x00000000
        /*1bd8*/ 	.short	0x010a
        /*1bda*/ 	.byte	0x3f
	.zero		1


	//   ....[29]....
        /*1bdc*/ 	.word	0x00014120
        /*1be0*/ 	.word	0x00000009
        /*1be4*/ 	.word	0x00000000
        /*1be8*/ 	.short	0x010a
        /*1bea*/ 	.byte	0x3f
	.zero		1


	//   ....[30]....
        /*1bec*/ 	.word	0x000141b0
        /*1bf0*/ 	.word	0x00000006
        /*1bf4*/ 	.word	0x00000000
        /*1bf8*/ 	.short	0x010a
        /*1bfa*/ 	.byte	0x3f
	.zero		1


	//   ....[31]....
        /*1bfc*/ 	.word	0x00014240
        /*1c00*/ 	.word	0x00000009
        /*1c04*/ 	.word	0x00000000
        /*1c08*/ 	.short	0x010a
        /*1c0a*/ 	.byte	0x3f
	.zero		1


	//   ....[32]....
        /*1c0c*/ 	.word	0x000142d0
        /*1c10*/ 	.word	0x00000006
        /*1c14*/ 	.word	0x00000000
        /*1c18*/ 	.short	0x010a
        /*1c1a*/ 	.byte	0x3f
	.zero		1


	//   ....[33]....
        /*1c1c*/ 	.word	0x00014360
        /*1c20*/ 	.word	0x00000003
        /*1c24*/ 	.word	0x00000000
        /*1c28*/ 	.short	0x010a
        /*1c2a*/ 	.byte	0x3f
	.zero		1


	//   ....[34]....
        /*1c2c*/ 	.word	0x000143c0
        /*1c30*/ 	.word	0x00000003
        /*1c34*/ 	.word	0x00000000
        /*1c38*/ 	.short	0x010a
        /*1c3a*/ 	.byte	0x3f
	.zero		1


	//   ....[35]....
        /*1c3c*/ 	.word	0x00014410
        /*1c40*/ 	.word	0x00000005
        /*1c44*/ 	.word	0x00000000
        /*1c48*/ 	.short	0x010a
        /*1c4a*/ 	.byte	0x3f
	.zero		1


	//   ....[36]....
        /*1c4c*/ 	.word	0x000144e0
        /*1c50*/ 	.word	0x0000000c
        /*1c54*/ 	.word	0x00000040
        /*1c58*/ 	.short	0x010a
        /*1c5a*/ 	.byte	0x3f
	.zero		1


	//   ....[37]....
        /*1c5c*/ 	.word	0x000145b0
        /*1c60*/ 	.word	0x00000007
        /*1c64*/ 	.word	0x00000000
        /*1c68*/ 	.short	0x010a
        /*1c6a*/ 	.byte	0x3f
	.zero		1


	//   ....[38]....
        /*1c6c*/ 	.word	0x00014600
        /*1c70*/ 	.word	0x00000009
        /*1c74*/ 	.word	0x00000000
        /*1c78*/ 	.short	0x010a
        /*1c7a*/ 	.byte	0x3f
	.zero		1


	//   ....[39]....
        /*1c7c*/ 	.word	0x00014650
        /*1c80*/ 	.word	0x00000006
        /*1c84*/ 	.word	0x00000000
        /*1c88*/ 	.short	0x010a
        /*1c8a*/ 	.byte	0x3f
	.zero		1


	//   ....[40]....
        /*1c8c*/ 	.word	0x000146a0
        /*1c90*/ 	.word	0x00000009
        /*1c94*/ 	.word	0x00000000
        /*1c98*/ 	.short	0x010a
        /*1c9a*/ 	.byte	0x3f
	.zero		1


	//   ....[41]....
        /*1c9c*/ 	.word	0x000146f0
        /*1ca0*/ 	.word	0x00000006
        /*1ca4*/ 	.word	0x00000000
        /*1ca8*/ 	.short	0x010a
        /*1caa*/ 	.byte	0x3f
	.zero		1


	//   ....[42]....
        /*1cac*/ 	.word	0x00014740
        /*1cb0*/ 	.word	0x00000009
        /*1cb4*/ 	.word	0x00000000
        /*1cb8*/ 	.short	0x010a
        /*1cba*/ 	.byte	0x3f
	.zero		1


	//   ....[43]....
        /*1cbc*/ 	.word	0x00014790
        /*1cc0*/ 	.word	0x00000006
        /*1cc4*/ 	.word	0x00000000
        /*1cc8*/ 	.short	0x010a
        /*1cca*/ 	.byte	0x3f
	.zero		1


	//----- nvinfo : EIATTR_NUM_MBARRIERS
	.align		4
.L_37:
        /*1ccc*/ 	.byte	0x03, 0x38
        /*1cce*/ 	.short	0x0012


	//----- nvinfo : EIATTR_EXIT_INSTR_OFFSETS
	.align		4
        /*1cd0*/ 	.byte	0x04, 0x1c
        /*1cd2*/ 	.short	(.L_39 - .L_38)


	//   ....[0]....
.L_38:
        /*1cd4*/ 	.word	0x000006d0


	//   ....[1]....
        /*1cd8*/ 	.word	0x00000fc0


	//   ....[2]....
        /*1cdc*/ 	.word	0x00012a40


	//   ....[3]....
        /*1ce0*/ 	.word	0x000130c0


	//   ....[4]....
        /*1ce4*/ 	.word	0x000143b0


	//----- nvinfo : EIATTR_MAX_THREADS
	.align		4
.L_39:
        /*1ce8*/ 	.byte	0x04, 0x05
        /*1cea*/ 	.short	(.L_41 - .L_40)
.L_40:
        /*1cec*/ 	.word	0x00000180
        /*1cf0*/ 	.word	0x00000001
        /*1cf4*/ 	.word	0x00000001


	//----- nvinfo : EIATTR_CRS_STACK_SIZE
	.align		4
.L_41:
        /*1cf8*/ 	.byte	0x04, 0x1e
        /*1cfa*/ 	.short	(.L_43 - .L_42)
.L_42:
        /*1cfc*/ 	.word	0x00000000


	//----- nvinfo : EIATTR_CBANK_PARAM_SIZE
	.align		4
.L_43:
        /*1d00*/ 	.byte	0x03, 0x19
        /*1d02*/ 	.short	0x0470


	//----- nvinfo : EIATTR_PARAM_CBANK
	.align		4
        /*1d04*/ 	.byte	0x04, 0x0a
        /*1d06*/ 	.short	(.L_45 - .L_44)
	.align		4
.L_44:
        /*1d08*/ 	.word	index@(.nv.constant0._ZN7cutlass13device_kernelINS_4gemm6kernel13GemmUniversalIN4cute5tupleIJiiiiEEENS1_10collective13CollectiveMmaINS1_34MainloopSm90TmaGmmaWarpSpecializedILi8ENS5_IJNS4_1CILi1EEESB_SB_EEENS1_35KernelTmaWarpSpecializedCooperativeEEENS5_IJNSA_ILi192EEENSA_ILi256EEENSA_ILi64EEEEEEaNS5_IJlSB_lEEEaSJ_NS4_8TiledMMAINS4_8MMA_AtomIJNS4_4SM904GMMA27MMA_64x256x32_S32S8S8_SS_TNEEEENS4_6LayoutINS5_IJNSA_ILi2EEESB_SB_EEENS5_IJSB_NSA_ILi0EEEST_EEEEENS5_IJNS4_10UnderscoreESW_SW_EEEEENS4_13SM90_TMA_LOADENS4_14ComposedLayoutINS4_7SwizzleILi2ELi4ELi3EEENS4_18smem_ptr_flag_bitsILi8EEENSQ_INS5_IJNSA_ILi8EEESH_EEENS5_IJSH_SB_EEEEEEEvNS4_8identityESZ_S19_vS1A_EENS_8epilogue10collective6detail29Sm90TmaWarpSpecializedAdapterINS1D_15DefaultEpilogueIaSJ_SJ_NS1C_6thread17LinearCombinationIaLi1EiiLNS1H_9ScaleType4KindE0ELNS_15FloatRoundStyleE2EaEENS1_15EpilogueDefaultEEEEEvvEEEEvNT_6ParamsE)
        /*1d0c*/ 	.short	0x0210
        /*1d0e*/ 	.short	0x0470


	//----- nvinfo : EIATTR_SW_WAR
	.align		4
.L_45:
        /*1d10*/ 	.byte	0x04, 0x36
        /*1d12*/ 	.short	(.L_47 - .L_46)
.L_46:
        /*1d14*/ 	.word	0x00000008
.L_47:


//--------------------- .nv.callgraph             --------------------------
	.section	.nv.callgraph,"",@"SHT_CUDA_CALLGRAPH"
	.align	4
	.sectionentsize	8
	.align		4
        /*0000*/ 	.word	0x00000000
	.align		4
        /*0004*/ 	.word	0xffffffff
	.align		4
        /*0008*/ 	.word	index@(_ZN7cutlass13device_kernelINS_4gemm6kernel13GemmUniversalIN4cute5tupleIJiiiiEEENS1_10collective13CollectiveMmaINS1_34MainloopSm90TmaGmmaWarpSpecializedILi8ENS5_IJNS4_1CILi1EEESB_SB_EEENS1_35KernelTmaWarpSpecializedCooperativeEEENS5_IJNSA_ILi192EEENSA_ILi256EEENSA_ILi64EEEEEEaNS5_IJlSB_lEEEaSJ_NS4_8TiledMMAINS4_8MMA_AtomIJNS4_4SM904GMMA27MMA_64x256x32_S32S8S8_SS_TNEEEENS4_6LayoutINS5_IJNSA_ILi2EEESB_SB_EEENS5_IJSB_NSA_ILi0EEEST_EEEEENS5_IJNS4_10UnderscoreESW_SW_EEEEENS4_13SM90_TMA_LOADENS4_14ComposedLayoutINS4_7SwizzleILi2ELi4ELi3EEENS4_18smem_ptr_flag_bitsILi8EEENSQ_INS5_IJNSA_ILi8EEESH_EEENS5_IJSH_SB_EEEEEEEvNS4_8identityESZ_S19_vS1A_EENS_8epilogue10collective6detail29Sm90TmaWarpSpecializedAdapterINS1D_15DefaultEpilogueIaSJ_SJ_NS1C_6thread17LinearCombinationIaLi1EiiLNS1H_9ScaleType4KindE0ELNS_15FloatRoundStyleE2EaEENS1_15EpilogueDefaultEEEEEvvEEEEvNT_6ParamsE)
	.align		4
        /*000c*/ 	.word	index@(__assertfail)
	.align		4
        /*0010*/ 	.word	0x00000000
	.align		4
        /*0014*/ 	.word	0xfffffffe
	.align		4
        /*0018*/ 	.word	0x00000000
	.align		4
        /*001c*/ 	.word	0xfffffffd
	.align		4
        /*0020*/ 	.word	0x00000000
	.align		4
        /*0024*/ 	.word	0xfffffffc


//--------------------- .nv.constant4             --------------------------
	.section	.nv.constant4,"a",@progbits
	.align	8
	.align		8
.nv.constant4:
        /*0000*/ 	.dword	__assertfail
	.align		8
        /*0008*/ 	.dword	__unnamed_1
	.align		8
        /*0010*/ 	.dword	_ZN40_INTERNAL_3eb71079_4_k_cu_a2bb6ac7_110554cuda3std3__45__cpo5beginE
	.align		8
        /*0018*/ 	.dword	_ZN40_INTERNAL_3eb71079_4_k_cu_a2bb6ac7_110554cuda3std3__45__cpo3endE
	.align		8
        /*0020*/ 	.dword	_ZN40_INTERNAL_3eb71079_4_k_cu_a2bb6ac7_110554cuda3std3__45__cpo6cbeginE
	.align		8
        /*0028*/ 	.dword	_ZN40_INTERNAL_3eb71079_4_k_cu_a2bb6ac7_110554cuda3std3__45__cpo4cendE
	.align		8
        /*0030*/ 	.dword	_ZN40_INTERNAL_3eb71079_4_k_cu_a2bb6ac7_110554cuda3std3__442_GLOBAL__N__3eb71079_4_k_cu_a2bb6ac7_110556ignoreE
	.align		8
        /*0038*/ 	.dword	_ZN40_INTERNAL_3eb71079_4_k_cu_a2bb6ac7_110554cuda3std3__419piecewise_constructE
	.align		8
        /*0040*/ 	.dword	_ZN40_INTERNAL_3eb71079_4_k_cu_a2bb6ac7_110554cuda3std3__48in_placeE
	.align		8
        /*0048*/ 	.dword	_ZN40_INTERNAL_3eb71079_4_k_cu_a2bb6ac7_110554cuda3std6ranges3__45__cpo4swapE
	.align		8
        /*0050*/ 	.dword	_ZN40_INTERNAL_3eb71079_4_k_cu_a2bb6ac7_110554cuda3std6ranges3__45__cpo9iter_moveE
	.align		8
        /*0058*/ 	.dword	_ZN40_INTERNAL_3eb71079_4_k_cu_a2bb6ac7_110554cute7productE
	.align		8
        /*0060*/ 	.dword	_ZN40_INTERNAL_3eb71079_4_k_cu_a2bb6ac7_110554cute1_E
	.align		8
        /*0068*/ 	.dword	$str$22
	.align		8
        /*0070*/ 	.dword	$str$23


//--------------------- .text._ZN7cutlass13device_kernelINS_4gemm6kernel13GemmUniversalIN4cute5tupleIJiiiiEEENS1_10collective13CollectiveMmaINS1_34MainloopSm90TmaGmmaWarpSpecializedILi8ENS5_IJNS4_1CILi1EEESB_SB_EEENS1_35KernelTmaWarpSpecializedCooperativeEEENS5_IJNSA_ILi192EEENSA_ILi256EEENSA_ILi64EEEEEEaNS5_IJlSB_lEEEaSJ_NS4_8TiledMMAINS4_8MMA_AtomIJNS4_4SM904GMMA27MMA_64x256x32_S32S8S8_SS_TNEEEENS4_6LayoutINS5_IJNSA_ILi2EEESB_SB_EEENS5_IJSB_NSA_ILi0EEEST_EEEEENS5_IJNS4_10UnderscoreESW_SW_EEEEENS4_13SM90_TMA_LOADENS4_14ComposedLayoutINS4_7SwizzleILi2ELi4ELi3EEENS4_18smem_ptr_flag_bitsILi8EEENSQ_INS5_IJNSA_ILi8EEESH_EEENS5_IJSH_SB_EEEEEEEvNS4_8identityESZ_S19_vS1A_EENS_8epilogue10collective6detail29Sm90TmaWarpSpecializedAdapterINS1D_15DefaultEpilogueIaSJ_SJ_NS1C_6thread17LinearCombinationIaLi1EiiLNS1H_9ScaleType4KindE0ELNS_15FloatRoundStyleE2EaEENS1_15EpilogueDefaultEEEEEvvEEEEvNT_6ParamsE --------------------------
	.section	.text._ZN7cutlass13device_kernelINS_4gemm6kernel13GemmUniversalIN4cute5tupleIJiiiiEEENS1_10collective13CollectiveMmaINS1_34MainloopSm90TmaGmmaWarpSpecializedILi8ENS5_IJNS4_1CILi1EEESB_SB_EEENS1_35KernelTmaWarpSpecializedCooperativeEEENS5_IJNSA_ILi192EEENSA_ILi256EEENSA_ILi64EEEEEEaNS5_IJlSB_lEEEaSJ_NS4_8TiledMMAINS4_8MMA_AtomIJNS4_4SM904GMMA27MMA_64x256x32_S32S8S8_SS_TNEEEENS4_6LayoutINS5_IJNSA_ILi2EEESB_SB_EEENS5_IJSB_NSA_ILi0EEEST_EEEEENS5_IJNS4_10UnderscoreESW_SW_EEEEENS4_13SM90_TMA_LOADENS4_14ComposedLayoutINS4_7SwizzleILi2ELi4ELi3EEENS4_18smem_ptr_flag_bitsILi8EEENSQ_INS5_IJNSA_ILi8EEESH_EEENS5_IJSH_SB_EEEEEEEvNS4_8identityESZ_S19_vS1A_EENS_8epilogue10collective6detail29Sm90TmaWarpSpecializedAdapterINS1D_15DefaultEpilogueIaSJ_SJ_NS1C_6thread17LinearCombinationIaLi1EiiLNS1H_9ScaleType4KindE0ELNS_15FloatRoundStyleE2EaEENS1_15EpilogueDefaultEEEEEvvEEEEvNT_6ParamsE,"ax",@progbits
	.align	128
.text._ZN7cutlass13device_kernelINS_4gemm6kernel13GemmUniversalIN4cute5tupleIJiiiiEEENS1_10collective13CollectiveMmaINS1_34MainloopSm90TmaGmmaWarpSpecializedILi8ENS5_IJNS4_1CILi1EEESB_SB_EEENS1_35KernelTmaWarpSpecializedCooperativeEEENS5_IJNSA_ILi192EEENSA_ILi256EEENSA_ILi64EEEEEEaNS5_IJlSB_lEEEaSJ_NS4_8TiledMMAINS4_8MMA_AtomIJNS4_4SM904GMMA27MMA_64x256x32_S32S8S8_SS_TNEEEENS4_6LayoutINS5_IJNSA_ILi2EEESB_SB_EEENS5_IJSB_NSA_ILi0EEEST_EEEEENS5_IJNS4_10UnderscoreESW_SW_EEEEENS4_13SM90_TMA_LOADENS4_14ComposedLayoutINS4_7SwizzleILi2ELi4ELi3EEENS4_18smem_ptr_flag_bitsILi8EEENSQ_INS5_IJNSA_ILi8EEESH_EEENS5_IJSH_SB_EEEEEEEvNS4_8identityESZ_S19_vS1A_EENS_8epilogue10collective6detail29Sm90TmaWarpSpecializedAdapterINS1D_15DefaultEpilogueIaSJ_SJ_NS1C_6thread17LinearCombinationIaLi1EiiLNS1H_9ScaleType4KindE0ELNS_15FloatRoundStyleE2EaEENS1_15EpilogueDefaultEEEEEvvEEEEvNT_6ParamsE:
        .type           _ZN7cutlass13device_kernelINS_4gemm6kernel13GemmUniversalIN4cute5tupleIJiiiiEEENS1_10collective13CollectiveMmaINS1_34MainloopSm90TmaGmmaWarpSpecializedILi8ENS5_IJNS4_1CILi1EEESB_SB_EEENS1_35KernelTmaWarpSpecializedCooperativeEEENS5_IJNSA_ILi192EEENSA_ILi256EEENSA_ILi64EEEEEEaNS5_IJlSB_lEEEaSJ_NS4_8TiledMMAINS4_8MMA_AtomIJNS4_4SM904GMMA27MMA_64x256x32_S32S8S8_SS_TNEEEENS4_6LayoutINS5_IJNSA_ILi2EEESB_SB_EEENS5_IJSB_NSA_ILi0EEEST_EEEEENS5_IJNS4_10UnderscoreESW_SW_EEEEENS4_13SM90_TMA_LOADENS4_14ComposedLayoutINS4_7SwizzleILi2ELi4ELi3EEENS4_18smem_ptr_flag_bitsILi8EEENSQ_INS5_IJNSA_ILi8EEESH_EEENS5_IJSH_SB_EEEEEEEvNS4_8identityESZ_S19_vS1A_EENS_8epilogue10collective6detail29Sm90TmaWarpSpecializedAdapterINS1D_15DefaultEpilogueIaSJ_SJ_NS1C_6thread17LinearCombinationIaLi1EiiLNS1H_9ScaleType4KindE0ELNS_15FloatRoundStyleE2EaEENS1_15EpilogueDefaultEEEEEvvEEEEvNT_6ParamsE,@function
        .size           _ZN7cutlass13device_kernelINS_4gemm6kernel13GemmUniversalIN4cute5tupleIJiiiiEEENS1_10collective13CollectiveMmaINS1_34MainloopSm90TmaGmmaWarpSpecializedILi8ENS5_IJNS4_1CILi1EEESB_SB_EEENS1_35KernelTmaWarpSpecializedCooperativeEEENS5_IJNSA_ILi192EEENSA_ILi256EEENSA_ILi64EEEEEEaNS5_IJlSB_lEEEaSJ_NS4_8TiledMMAINS4_8MMA_AtomIJNS4_4SM904GMMA27MMA_64x256x32_S32S8S8_SS_TNEEEENS4_6LayoutINS5_IJNSA_ILi2EEESB_SB_EEENS5_IJSB_NSA_ILi0EEEST_EEEEENS5_IJNS4_10UnderscoreESW_SW_EEEEENS4_13SM90_TMA_LOADENS4_14ComposedLayoutINS4_7SwizzleILi2ELi4ELi3EEENS4_18smem_ptr_flag_bitsILi8EEENSQ_INS5_IJNSA_ILi8EEESH_EEENS5_IJSH_SB_EEEEEEEvNS4_8identityESZ_S19_vS1A_EENS_8epilogue10collective6detail29Sm90TmaWarpSpecializedAdapterINS1D_15DefaultEpilogueIaSJ_SJ_NS1C_6thread17LinearCombinationIaLi1EiiLNS1H_9ScaleType4KindE0ELNS_15FloatRoundStyleE2EaEENS1_15EpilogueDefaultEEEEEvvEEEEvNT_6ParamsE,(.L_x_591 - _ZN7cutlass13device_kernelINS_4gemm6kernel13GemmUniversalIN4cute5tupleIJiiiiEEENS1_10collective13CollectiveMmaINS1_34MainloopSm90TmaGmmaWarpSpecializedILi8ENS5_IJNS4_1CILi1EEESB_SB_EEENS1_35KernelTmaWarpSpecializedCooperativeEEENS5_IJNSA_ILi192EEENSA_ILi256EEENSA_ILi64EEEEEEaNS5_IJlSB_lEEEaSJ_NS4_8TiledMMAINS4_8MMA_AtomIJNS4_4SM904GMMA27MMA_64x256x32_S32S8S8_SS_TNEEEENS4_6LayoutINS5_IJNSA_ILi2EEESB_SB_EEENS5_IJSB_NSA_ILi0EEEST_EEEEENS5_IJNS4_10UnderscoreESW_SW_EEEEENS4_13SM90_TMA_LOADENS4_14ComposedLayoutINS4_7SwizzleILi2ELi4ELi3EEENS4_18smem_ptr_flag_bitsILi8EEENSQ_INS5_IJNSA_ILi8EEESH_EEENS5_IJSH_SB_EEEEEEEvNS4_8identityESZ_S19_vS1A_EENS_8epilogue10collective6detail29Sm90TmaWarpSpecializedAdapterINS1D_15DefaultEpilogueIaSJ_SJ_NS1C_6thread17LinearCombinationIaLi1EiiLNS1H_9ScaleType4KindE0ELNS_15FloatRoundStyleE2EaEENS1_15EpilogueDefaultEEEEEvvEEEEvNT_6ParamsE)
        .other          _ZN7cutlass13device_kernelINS_4gemm6kernel13GemmUniversalIN4cute5tupleIJiiiiEEENS1_10collective13CollectiveMmaINS1_34MainloopSm90TmaGmmaWarpSpecializedILi8ENS5_IJNS4_1CILi1EEESB_SB_EEENS1_35KernelTmaWarpSpecializedCooperativeEEENS5_IJNSA_ILi192EEENSA_ILi256EEENSA_ILi64EEEEEEaNS5_IJlSB_lEEEaSJ_NS4_8TiledMMAINS4_8MMA_AtomIJNS4_4SM904GMMA27MMA_64x256x32_S32S8S8_SS_TNEEEENS4_6LayoutINS5_IJNSA_ILi2EEESB_SB_EEENS5_IJSB_NSA_ILi0EEEST_EEEEENS5_IJNS4_10UnderscoreESW_SW_EEEEENS4_13SM90_TMA_LOADENS4_14ComposedLayoutINS4_7SwizzleILi2ELi4ELi3EEENS4_18smem_ptr_flag_bitsILi8EEENSQ_INS5_IJNSA_ILi8EEESH_EEENS5_IJSH_SB_EEEEEEEvNS4_8identityESZ_S19_vS1A_EENS_8epilogue10collective6detail29Sm90TmaWarpSpecializedAdapterINS1D_15DefaultEpilogueIaSJ_SJ_NS1C_6thread17LinearCombinationIaLi1EiiLNS1H_9ScaleType4KindE0ELNS_15FloatRoundStyleE2EaEENS1_15EpilogueDefaultEEEEEvvEEEEvNT_6ParamsE,@"STO_CUDA_ENTRY STV_DEFAULT"
_ZN7cutlass13device_kernelINS_4gemm6kernel13GemmUniversalIN4cute5tupleIJiiiiEEENS1_10collective13CollectiveMmaINS1_34MainloopSm90TmaGmmaWarpSpecializedILi8ENS5_IJNS4_1CILi1EEESB_SB_EEENS1_35KernelTmaWarpSpecializedCooperativeEEENS5_IJNSA_ILi192EEENSA_ILi256EEENSA_ILi64EEEEEEaNS5_IJlSB_lEEEaSJ_NS4_8TiledMMAINS4_8MMA_AtomIJNS4_4SM904GMMA27MMA_64x256x32_S32S8S8_SS_TNEEEENS4_6LayoutINS5_IJNSA_ILi2EEESB_SB_EEENS5_IJSB_NSA_ILi0EEEST_EEEEENS5_IJNS4_10UnderscoreESW_SW_EEEEENS4_13SM90_TMA_LOADENS4_14ComposedLayoutINS4_7SwizzleILi2ELi4ELi3EEENS4_18smem_ptr_flag_bitsILi8EEENSQ_INS5_IJNSA_ILi8EEESH_EEENS5_IJSH_SB_EEEEEEEvNS4_8identityESZ_S19_vS1A_EENS_8epilogue10collective6detail29Sm90TmaWarpSpecializedAdapterINS1D_15DefaultEpilogueIaSJ_SJ_NS1C_6thread17LinearCombinationIaLi1EiiLNS1H_9ScaleType4KindE0ELNS_15FloatRoundStyleE2EaEENS1_15EpilogueDefaultEEEEEvvEEEEvNT_6ParamsE:
[----:B------:R-:W0:Y:S02]  /*0000*/  LDC R1, c[0x0][0x28] ;  /* 0x00000a00ff017b82 */ /* 0x000e240000000800 */
[----:B0-----:R-:W-:Y:S01]  /*0010*/  VIADD R1, R1, 0xfffffb18 ;  /* 0xfffffb1801017836 */ /* 0x001fe20000000000 */
[----:B------:R-:W0:Y:S01]  /*0020*/  S2R R2, SR_TID.X ;  /* 0x0000000000027919 */ /* 0x000e220000002100 */
[----:B------:R-:W-:Y:S01]  /*0030*/  ELECT P0, URZ, PT ;  /* 0x00000000003f782f */ /* 0x000fe20003800000 */
[----:B------:R-:W-:Y:S01]  /*0040*/  BSSY B0, `(.L_x_0) ;  /* 0x000000f000007945 */ /* 0x000fe20003800000 */
[--C-:B0-----:R-:W-:Y:S02]  /*0050*/  SHF.R.U32.HI R0, RZ, 0x5, R2.reuse ;  /* 0x00000005ff007819 */ /* 0x101fe40000011602 */
[----:B------:R-:W-:-:S03]  /*0060*/  SHF.R.U32.HI R2, RZ, 0x7, R2 ;  /* 0x00000007ff027819 */ /* 0x000fc60000011602 */
[----:B------:R-:W0:Y:S04]  /*0070*/  SHFL.IDX PT, R3, R0, RZ, 0x1f ;  /* 0x00001fff00037589 */ /* 0x000e2800000e0000 */
[----:B------:R1:W2:Y:S01]  /*0080*/  SHFL.IDX PT, R5, R2, RZ, 0x1f ;  /* 0x00001fff02057589 */ /* 0x0002a200000e0000 */
[----:B0-----:R-:W-:-:S13]  /*0090*/  ISETP.NE.OR P0, PT, R3, RZ, !P0 ;  /* 0x000000ff0300720c */ /* 0x001fda0004705670 */
[----:B-12---:R-:W-:Y:S05]  /*00a0*/  @P0 BRA `(.L_x_1) ;  /* 0x0000000000200947 */ /* 0x006fea0003800000 */
[----:B------:R-:W-:Y:S02]  /*00b0*/  ULDC.64 UR4, c[0x0][0x198] ;  /* 0x0000660000047ab9 */ /* 0x000fe40000000a00 */
[----:B------:R-:W-:Y:S02]  /*00c0*/  UIADD3 UR6, UP0, UR4, 0xf0, URZ ;  /* 0x000000f004067890 */ /* 0x000fe4000ff1e03f */
[----:B------:R-:W-:Y:S02]  /*00d0*/  UIADD3 UR4, UP1, UR4, 0x1f0, URZ ;  /* 0x000001f004047890 */ /* 0x000fe4000ff3e03f */
[----:B------:R-:W-:Y:S02]  /*00e0*/  UIADD3.X UR7, URZ, UR5, URZ, UP0, !UPT ;  /* 0x000000053f077290 */ /* 0x000fe400087fe43f */
[----:B------:R-:W-:-:S07]  /*00f0*/  UIADD3.X UR5, URZ, UR5, URZ, UP1, !UPT ;  /* 0x000000053f057290 */ /* 0x000fce0008ffe43f */
[----:B------:R0:W-:Y:S02]  /*0100*/  UTMACCTL.PF [UR6] ;  /* 0x00000000060079b9 */ /* 0x0001e40008040000 */
[----:B------:R0:W-:Y:S02]  /*0110*/  UTMACCTL.PF [UR4] ;  /* 0x00000000040079b9 */ /* 0x0001e40008040000 */
[----:B0-----:R-:W-:Y:S01]  /*0120*/  NOP ;  /* 0x0000000000007918 */ /* 0x001fe20000000000 */
.L_x_1:
[----:B------:R-:W-:Y:S05]  /*0130*/  BSYNC B0 ;  /* 0x0000000000007941 */ /* 0x000fea0003800000 */
.L_x_0:
[----:B------:R-:W0:Y:S02]  /*0140*/  SHFL.IDX PT, R2, R0, RZ, 0x1f ;  /* 0x00001fff00027589 */ /* 0x000e2400000e0000 */
[----:B0-----:R-:W-:-:S13]  /*0150*/  ISETP.NE.AND P0, PT, R2, RZ, PT ;  /* 0x000000ff0200720c */ /* 0x001fda0003f05270 */
[----:B------:R-:W-:Y:S05]  /*0160*/  @P0 BRA `(.L_x_2) ;  /* 0x0000000000840947 */ /* 0x000fea0003800000 */
[----:B------:R-:W-:Y:S01]  /*0170*/  ELECT P0, URZ, PT ;  /* 0x00000000003f782f */ /* 0x000fe20003800000 */
[----:B------:R-:W-:-:S12]  /*0180*/  BSSY B0, `(.L_x_2) ;  /* 0x000001f000007945 */ /* 0x000fd80003800000 */
[----:B------:R-:W-:Y:S05]  /*0190*/  @!P0 BRA `(.L_x_3) ;  /* 0x0000000000748947 */ /* 0x000fea0003800000 */
[----:B------:R-:W0:Y:S01]  /*01a0*/  S2UR UR8, SR_CgaCtaId ;  /* 0x00000000000879c3 */ /* 0x000e220000008800 */
[----:B------:R-:W-:Y:S01]  /*01b0*/  UMOV UR4, 0x400 ;  /* 0x0000040000047882 */ /* 0x000fe20000000000 */
[----:B------:R-:W-:Y:S01]  /*01c0*/  UMOV UR5, 0x1 ;  /* 0x0000000100057882 */ /* 0x000fe20000000000 */
[----:B------:R-:W-:Y:S02]  /*01d0*/  UMOV UR6, 0x100 ;  /* 0x0000010000067882 */ /* 0x000fe40000000000 */
[----:B------:R-:W-:-:S04]  /*01e0*/  UIADD3 UR6, -UR6, 0x100000, URZ ;  /* 0x0010000006067890 */ /* 0x000fc8000fffe13f */
[----:B------:R-:W-:Y:S02]  /*01f0*/  USHF.L.U32 UR7, UR6, 0xb, URZ ;  /* 0x0000000b06077899 */ /* 0x000fe4000800063f */
[----:B------:R-:W-:Y:S02]  /*0200*/  USHF.L.U32 UR6, UR6, 0x1, URZ ;  /* 0x0000000106067899 */ /* 0x000fe4000800063f */
[----:B0-----:R-:W-:Y:S02]  /*0210*/  ULEA UR8, UR8, UR4, 0x18 ;  /* 0x0000000408087291 */ /* 0x001fe4000f8ec03f */
[----:B------:R-:W-:-:S04]  /*0220*/  UIADD3 UR4, -UR5, 0x100000, URZ ;  /* 0x0010000005047890 */ /* 0x000fc8000fffe13f */
[----:B------:R-:W-:Y:S02]  /*0230*/  USHF.L.U32 UR5, UR4, 0xb, URZ ;  /* 0x0000000b04057899 */ /* 0x000fe4000800063f */
[----:B------:R-:W-:Y:S01]  /*0240*/  USHF.L.U32 UR4, UR4, 0x1, URZ ;  /* 0x0000000104047899 */ /* 0x000fe2000800063f */
[----:B------:R-:W0:Y:S11]  /*0250*/  FENCE.VIEW.ASYNC.S ;  /* 0x00000000000073c6 */ /* 0x000e360000000000 */
[----:B0-----:R0:W1:Y:S01]  /*0260*/  SYNCS.EXCH.64 URZ, [UR8], UR4 ;  /* 0x00000004083f75b2 */ /* 0x0010620008000100 */
[----:B------:R0:W2:Y:S01]  /*0270*/  SYNCS.EXCH.64 URZ, [UR8+0x40], UR6 ;  /* 0x00004006083f75b2 */ /* 0x0000a20008000100 */
[----:B------:R0:W3:Y:S01]  /*0280*/  SYNCS.EXCH.64 URZ, [UR8+0x8], UR4 ;  /* 0x00000804083f75b2 */ /* 0x0000e20008000100 */
[----:B------:R0:W4:Y:S01]  /*0290*/  SYNCS.EXCH.64 URZ, [UR8+0x48], UR6 ;  /* 0x00004806083f75b2 */ /* 0x0001220008000100 */
[----:B------:R0:W0:Y:S01]  /*02a0*/  SYNCS.EXCH.64 URZ, [UR8+0x10], UR4 ;  /* 0x00001004083f75b2 */ /* 0x0000220008000100 */
        /* <DEDUP_REMOVED lines=11> */
[----:B------:R-:W-:Y:S01]  /*0360*/  NOP ;  /* 0x0000000000007918 */ /* 0x000fe20000000000 */
.L_x_3:
[----:B0-----:R-:W-:Y:S05]  /*0370*/  BSYNC B0 ;  /* 0x0000000000007941 */ /* 0x001fea0003800000 */
.L_x_2:
[----:B------:R-:W0:Y:S01]  /*0380*/  SHFL.IDX PT, R0, R0, RZ, 0x1f ;  /* 0x00001fff00007589 */ /* 0x000e2200000e0000 */
[----:B------:R-:W5:Y:S01]  /*0390*/  LDC R2, c[0x0][0x65c] ;  /* 0x00019700ff027b82 */ /* 0x000f620000000800 */
[----:B------:R-:W-:Y:S02]  /*03a0*/  ELECT P0, URZ, PT ;  /* 0x00000000003f782f */ /* 0x000fe40003800000 */
[----:B------:R-:W-:Y:S01]  /*03b0*/  SHF.R.S32.HI R6, RZ, 0x1f, R3 ;  /* 0x0000001fff067819 */ /* 0x000fe20000011403 */
[----:B------:R-:W1:Y:S01]  /*03c0*/  S2R R4, SR_CTAID.Y ;  /* 0x0000000000047919 */ /* 0x000e620000002600 */
[----:B------:R-:W-:Y:S01]  /*03d0*/  UMOV UR4, 0x20 ;  /* 0x0000002000047882 */ /* 0x000fe20000000000 */
[C---:B------:R-:W-:Y:S01]  /*03e0*/  ISETP.NE.AND P2, PT, R5.reuse, RZ, PT ;  /* 0x000000ff0500720c */ /* 0x040fe20003f45270 */
[----:B------:R-:W-:Y:S01]  /*03f0*/  VIADD R10, R5, 0xffffffff ;  /* 0xffffffff050a7836 */ /* 0x000fe20000000000 */
[----:B------:R-:W-:Y:S01]  /*0400*/  LEA.HI R6, R6, R3, RZ, 0x2 ;  /* 0x0000000306067211 */ /* 0x000fe200078f10ff */
[----:B------:R-:W-:Y:S01]  /*0410*/  NOP ;  /* 0x0000000000007918 */ /* 0x000fe20000000000 */
[----:B------:R-:W-:-:S02]  /*0420*/  NOP ;  /* 0x0000000000007918 */ /* 0x000fc40000000000 */
[----:B------:R-:W-:Y:S02]  /*0430*/  ISETP.GE.U32.AND P1, PT, R10, 0x2, PT ;  /* 0x000000020a00780c */ /* 0x000fe40003f26070 */
[----:B0-----:R-:W-:Y:S02]  /*0440*/  ISETP.NE.OR P0, PT, R0, RZ, !P0 ;  /* 0x000000ff0000720c */ /* 0x001fe40004705670 */
[----:B-----5:R-:W-:Y:S02]  /*0450*/  ISETP.NE.AND P3, PT, R2, 0x1, PT ;  /* 0x000000010200780c */ /* 0x020fe40003f65270 */
[----:B------:R-:W0:Y:S01]  /*0460*/  S2R R2, SR_CTAID.X ;  /* 0x0000000000027919 */ /* 0x000e220000002500 */
[----:B------:R-:W-:-:S05]  /*0470*/  LOP3.LUT R0, R6, 0xfffffffc, RZ, 0xc0, !PT ;  /* 0xfffffffc06007812 */ /* 0x000fca00078ec0ff */
[----:B------:R-:W-:Y:S02]  /*0480*/  IMAD.IADD R0, R3, 0x1, -R0 ;  /* 0x0000000103007824 */ /* 0x000fe400078e0a00 */
[----:B------:R-:W-:Y:S01]  /*0490*/  IMAD.MOV.U32 R3, RZ, RZ, RZ ;  /* 0x000000ffff037224 */ /* 0x000fe200078e00ff */
[----:B------:R-:W-:Y:S01]  /*04a0*/  VOTEU.ALL UP0, P0 ;  /* 0x00000000003f7886 */ /* 0x000fe20000000000 */
[----:B------:R-:W-:Y:S01]  /*04b0*/  VOTEU.ALL UP1, P0 ;  /* 0x00000000003f7886 */ /* 0x000fe20000020000 */
[----:B------:R-:W0:Y:S01]  /*04c0*/  @P3 LDC R9, c[0x0][0x10] ;  /* 0x00000400ff093b82 */ /* 0x000e220000000800 */
[----:B------:R-:W-:Y:S01]  /*04d0*/  @P3 MOV R7, RZ ;  /* 0x000000ff00073202 */ /* 0x000fe20000000f00 */
[----:B-1----:R-:W-:Y:S01]  /*04e0*/  @P3 IMAD.MOV.U32 R6, RZ, RZ, R4 ;  /* 0x000000ffff063224 */ /* 0x002fe200078e0004 */
[----:B------:R-:W-:Y:S01]  /*04f0*/  @!UP0 UMOV UR6, 0x400 ;  /* 0x0000040000068882 */ /* 0x000fe20000000000 */
[----:B------:R-:W-:-:S04]  /*0500*/  @!UP0 UIADD3 UR4, -UR4, 0x100000, URZ ;  /* 0x0010000004048890 */ /* 0x000fc8000fffe13f */
[----:B------:R-:W-:Y:S02]  /*0510*/  @!UP0 USHF.L.U32 UR5, UR4, 0xb, URZ ;  /* 0x0000000b04058899 */ /* 0x000fe4000800063f */
[----:B------:R-:W-:Y:S01]  /*0520*/  @!UP0 USHF.L.U32 UR4, UR4, 0x1, URZ ;  /* 0x0000000104048899 */ /* 0x000fe2000800063f */
[----:B------:R-:W1:Y:S08]  /*0530*/  @!UP0 S2UR UR7, SR_CgaCtaId ;  /* 0x00000000000789c3 */ /* 0x000e700000008800 */
[----:B------:R-:W5:Y:S01]  /*0540*/  @!P3 LDC R11, c[0x0][0xc] ;  /* 0x00000300ff0bbb82 */ /* 0x000f620000000800 */
[----:B0-----:R-:W-:-:S03]  /*0550*/  @P3 IMAD.WIDE.U32 R8, R2, R9, R6 ;  /* 0x0000000902083225 */ /* 0x001fc600078e0006 */
[----:B------:R-:W-:Y:S01]  /*0560*/  @P3 MOV R12, R8 ;  /* 0x00000008000c3202 */ /* 0x000fe20000000f00 */
[----:B-1----:R-:W-:Y:S01]  /*0570*/  @!UP0 ULEA UR6, UR7, UR6, 0x18 ;  /* 0x0000000607068291 */ /* 0x002fe2000f8ec03f */
[----:B------:R-:W-:Y:S01]  /*0580*/  VOTEU.ALL UP0, P0 ;  /* 0x00000000003f7886 */ /* 0x000fe20000000000 */
[----:B------:R-:W-:-:S04]  /*0590*/  ISETP.NE.AND P0, PT, R0, 0x3, PT ;  /* 0x000000030000780c */ /* 0x000fc80003f05270 */
[----:B------:R-:W-:Y:S01]  /*05a0*/  ISETP.EQ.OR P0, PT, R0, RZ, !P0 ;  /* 0x000000ff0000720c */ /* 0x000fe20004702670 */
[----:B-----5:R-:W-:-:S03]  /*05b0*/  @!P3 IMAD.WIDE.U32 R6, R11, R4, R2 ;  /* 0x000000040b06b225 */ /* 0x020fc600078e0002 */
[----:B------:R-:W-:Y:S01]  /*05c0*/  ISETP.EQ.AND P0, PT, R5, RZ, P0 ;  /* 0x000000ff0500720c */ /* 0x000fe20000702270 */
[----:B------:R-:W-:Y:S01]  /*05d0*/  @P3 IMAD.MOV.U32 R5, RZ, RZ, RZ ;  /* 0x000000ffff053224 */ /* 0x000fe200078e00ff */
[----:B------:R-:W0:Y:S02]  /*05e0*/  FENCE.VIEW.ASYNC.S ;  /* 0x00000000000073c6 */ /* 0x000e240000000000 */
[----:B0-----:R0:W2:Y:S01]  /*05f0*/  @!UP0 SYNCS.EXCH.64 URZ, [UR6+0x90], UR4 ;  /* 0x00009004063f85b2 */ /* 0x0010a20008000100 */
[----:B------:R-:W-:Y:S02]  /*0600*/  @!P3 IMAD.MOV.U32 R12, RZ, RZ, R6 ;  /* 0x000000ffff0cb224 */ /* 0x000fe400078e0006 */
[----:B------:R-:W-:Y:S01]  /*0610*/  @P3 IMAD.IADD R18, R9, 0x1, R5 ;  /* 0x0000000109123824 */ /* 0x000fe200078e0205 */
[----:B------:R-:W-:Y:S01]  /*0620*/  SEL R5, RZ, 0x1, !P0 ;  /* 0x00000001ff057807 */ /* 0x000fe20004000000 */
[----:B------:R-:W-:Y:S01]  /*0630*/  @!P3 IMAD.MOV.U32 R18, RZ, RZ, R7 ;  /* 0x000000ffff12b224 */ /* 0x000fe200078e0007 */
[----:B------:R0:W-:Y:S02]  /*0640*/  STL [R1+0x208], R12 ;  /* 0x0002080c01007387 */ /* 0x0001e40000100800 */
[----:B------:R-:W-:-:S02]  /*0650*/  SEL R5, R5, 0x2, P1 ;  /* 0x0000000205057807 */ /* 0x000fc40000800000 */
[----:B------:R0:W-:Y:S04]  /*0660*/  STL [R1+0x204], R18 ;  /* 0x0002041201007387 */ /* 0x0001e80000100800 */
[----:B------:R0:W-:Y:S01]  /*0670*/  STL [R1+0x200], R5 ;  /* 0x0002000501007387 */ /* 0x0001e20000100800 */
[----:B------:R0:W2:Y:S01]  /*0680*/  @!UP1 SYNCS.EXCH.64 URZ, [UR6+0x98], UR4 ;  /* 0x00009804063f95b2 */ /* 0x0000a20008000100 */
[----:B------:R-:W-:Y:S01]  /*0690*/  NOP ;  /* 0x0000000000007918 */ /* 0x000fe20000000000 */
[----:B--234-:R-:W-:Y:S06]  /*06a0*/  BAR.SYNC.DEFER_BLOCKING 0x0 ;  /* 0x0000000000007b1d */ /* 0x01cfec0000010000 */
[----:B------:R-:W-:Y:S05]  /*06b0*/  @!P2 BRA `(.L_x_4) ;  /* 0x0000012000e4a947 */ /* 0x000fea0003800000 */
[----:B------:R-:W-:-:S13]  /*06c0*/  ISETP.GT.U32.AND P0, PT, R10, 0x1, PT ;  /* 0x000000010a00780c */ /* 0x000fda0003f04070 */
[----:B0-----:R-:W-:Y:S05]  /*06d0*/  @P0 EXIT ;  /* 0x000000000000094d */ /* 0x001fea0003800000 */
[----:B------:R-:W-:Y:S01]  /*06e0*/  ULDC.64 UR4, c[0x0][0x650] ;  /* 0x0001940000047ab9 */ /* 0x000fe20000000a00 */
[----:B------:R-:W-:Y:S01]  /*06f0*/  PRMT R0, RZ, 0x7610, R0 ;  /* 0x00007610ff007816 */ /* 0x000fe20000000000 */
[----:B------:R-:W-:Y:S01]  /*0700*/  IMAD.MOV.U32 R19, RZ, RZ, -0x1 ;  /* 0xffffffffff137424 */ /* 0x000fe200078e00ff */
[----:B------:R-:W-:Y:S01]  /*0710*/  ISETP.GE.U32.AND P0, PT, R12, UR4, PT ;  /* 0x000000040c007c0c */ /* 0x000fe2000bf06070 */
[----:B------:R-:W-:Y:S01]  /*0720*/  IMAD.MOV.U32 R154, RZ, RZ, -0x1 ;  /* 0xffffffffff9a7424 */ /* 0x000fe200078e00ff */
[----:B------:R-:W-:Y:S02]  /*0730*/  MOV R22, 0xffffffff ;  /* 0xffffffff00167802 */ /* 0x000fe40000000f00 */
[----:B------:R-:W-:-:S13]  /*0740*/  ISETP.GE.U32.AND.EX P0, PT, R18, UR5, PT, P0 ;  /* 0x0000000512007c0c */ /* 0x000fda000bf06100 */
[----:B------:R-:W-:Y:S05]  /*0750*/  @P0 BRA `(.L_x_5) ;  /* 0x0000000400600947 */ /* 0x000fea0003800000 */
[----:B------:R-:W0:Y:S01]  /*0760*/  LDC.64 R14, c[0x0][0x628] ;  /* 0x00018a00ff0e7b82 */ /* 0x000e220000000a00 */
[----:B------:R-:W-:Y:S01]  /*0770*/  IMAD.MOV.U32 R6, RZ, RZ, R12 ;  /* 0x000000ffff067224 */ /* 0x000fe200078e000c */
[----:B------:R-:W-:-:S06]  /*0780*/  MOV R7, R18 ;  /* 0x0000001200077202 */ /* 0x000fcc0000000f00 */
[----:B------:R-:W1:Y:S08]  /*0790*/  LDC R0, c[0x0][0x630] ;  /* 0x00018c00ff007b82 */ /* 0x000e700000000800 */
[----:B------:R-:W2:Y:S01]  /*07a0*/  LDC.64 R16, c[0x0][0x620] ;  /* 0x00018800ff107b82 */ /* 0x000ea20000000a00 */
[----:B0-----:R-:W-:-:S04]  /*07b0*/  ISETP.NE.U32.AND P0, PT, R14, RZ, PT ;  /* 0x000000ff0e00720c */ /* 0x001fc80003f05070 */
[----:B------:R-:W-:-:S13]  /*07c0*/  ISETP.NE.AND.EX P0, PT, R15, RZ, PT, P0 ;  /* 0x000000ff0f00720c */ /* 0x000fda0003f05300 */
[----:B-12---:R-:W-:Y:S05]  /*07d0*/  @!P0 BRA `(.L_x_6) ;  /* 0x0000000000288947 */ /* 0x006fea0003800000 */
[----:B------:R-:W0:Y:S02]  /*07e0*/  LDC R5, c[0x0][0x634] ;  /* 0x00018d00ff057b82 */ /* 0x000e240000000800 */
[----:B0-----:R-:W-:-:S05]  /*07f0*/  IADD3 R5, P0, R12, R5, RZ ;  /* 0x000000050c057210 */ /* 0x001fca0007f1e0ff */
[----:B------:R-:W-:-:S04]  /*0800*/  IMAD.X R13, RZ, RZ, R18, P0 ;  /* 0x000000ffff0d7224 */ /* 0x000fc800000e0612 */
[----:B------:R-:W-:-:S04]  /*0810*/  IMAD.WIDE.U32 R6, R13, R14, RZ ;  /* 0x0000000e0d067225 */ /* 0x000fc800078e00ff */
[----:B------:R-:W-:-:S04]  /*0820*/  IMAD.WIDE.U32 R8, P0, R5, R15, R6 ;  /* 0x0000000f05087225 */ /* 0x000fc80007800006 */
[----:B------:R-:W-:-:S04]  /*0830*/  IMAD.WIDE.U32 R6, R5, R14, RZ ;  /* 0x0000000e05067225 */ /* 0x000fc800078e00ff */
[----:B------:R-:W-:Y:S01]  /*0840*/  IMAD.X R11, RZ, RZ, RZ, P0 ;  /* 0x000000ffff0b7224 */ /* 0x000fe200000e06ff */
[----:B------:R-:W-:Y:S01]  /*0850*/  IADD3 RZ, P0, R7, R8, RZ ;  /* 0x0000000807ff7210 */ /* 0x000fe20007f1e0ff */
[----:B------:R-:W-:-:S04]  /*0860*/  IMAD.MOV.U32 R10, RZ, RZ, R9 ;  /* 0x000000ffff0a7224 */ /* 0x000fc800078e0009 */
[----:B------:R-:W-:-:S08]  /*0870*/  IMAD.WIDE.U32.X R6, R13, R15, R10, P0 ;  /* 0x0000000f0d067225 */ /* 0x000fd000000e040a */
.L_x_6:
[-CC-:B------:R-:W-:Y:S01]  /*0880*/  SHF.R.U64 R154, R6, R0.reuse, R7.reuse ;  /* 0x00000000069a7219 */ /* 0x180fe20000001207 */
[----:B------:R-:W0:Y:S01]  /*0890*/  LDC R10, c[0x0][0x618] ;  /* 0x00018600ff0a7b82 */ /* 0x000e220000000800 */
[----:B------:R-:W-:Y:S01]  /*08a0*/  SHF.R.U32.HI R3, RZ, R0, R7 ;  /* 0x00000000ff037219 */ /* 0x000fe20000011607 */
[----:B------:R-:W-:Y:S01]  /*08b0*/  IMAD.MOV.U32 R7, RZ, RZ, R18 ;  /* 0x000000ffff077224 */ /* 0x000fe200078e0012 */
[----:B------:R-:W-:Y:S01]  /*08c0*/  IADD3 R5, P0, RZ, -R154, RZ ;  /* 0x8000009aff057210 */ /* 0x000fe20007f1e0ff */
[----:B------:R-:W-:Y:S01]  /*08d0*/  ULDC UR4, c[0x0][0x150] ;  /* 0x0000540000047ab9 */ /* 0x000fe20000000800 */
[----:B------:R-:W-:Y:S01]  /*08e0*/  I2FP.F32.U32 R0, R2 ;  /* 0x0000000200007245 */ /* 0x000fe20000201000 */
[----:B------:R-:W-:Y:S01]  /*08f0*/  IMAD.MOV.U32 R6, RZ, RZ, R12 ;  /* 0x000000ffff067224 */ /* 0x000fe200078e000c */
[----:B------:R-:W-:Y:S01]  /*0900*/  IADD3.X R9, RZ, ~R3, RZ, P0, !PT ;  /* 0x80000003ff097210 */ /* 0x000fe200007fe4ff */
[----:B------:R-:W1:Y:S02]  /*0910*/  LDC.64 R18, c[0x0][0x640] ;  /* 0x00019000ff127b82 */ /* 0x000e640000000a00 */
[----:B------:R-:W-:Y:S01]  /*0920*/  FMUL R0, R0, UR4 ;  /* 0x0000000400007c20 */ /* 0x000fe20008400000 */
[----:B------:R-:W-:Y:S01]  /*0930*/  IMAD.WIDE.U32 R6, R5, R16, R6 ;  /* 0x0000001005067225 */ /* 0x000fe200078e0006 */
[----:B------:R-:W-:-:S03]  /*0940*/  ULDC UR4, c[0x0][0x154] ;  /* 0x0000550000047ab9 */ /* 0x000fc60000000800 */
[----:B------:R-:W-:Y:S01]  /*0950*/  IMAD R8, R9, R16, RZ ;  /* 0x0000001009087224 */ /* 0x000fe200078e02ff */
[----:B------:R-:W2:Y:S01]  /*0960*/  LDC R3, c[0x0][0x144] ;  /* 0x00005100ff037b82 */ /* 0x000ea20000000800 */
[----:B------:R-:W3:Y:S01]  /*0970*/  F2I.U32.TRUNC.NTZ R0, R0 ;  /* 0x0000000000007305 */ /* 0x000ee2000020f000 */
[----:B------:R-:W-:Y:S02]  /*0980*/  IMAD.MOV.U32 R9, RZ, RZ, -0x1 ;  /* 0xffffffffff097424 */ /* 0x000fe400078e00ff */
[----:B------:R-:W-:-:S04]  /*0990*/  IMAD R5, R5, R17, R8 ;  /* 0x0000001105057224 */ /* 0x000fc800078e0208 */
[----:B------:R-:W4:Y:S01]  /*09a0*/  LDC R14, c[0x0][0x608] ;  /* 0x00018200ff0e7b82 */ /* 0x000f220000000800 */
[----:B------:R-:W-:Y:S01]  /*09b0*/  IMAD.IADD R7, R7, 0x1, R5 ;  /* 0x0000000107077824 */ /* 0x000fe200078e0205 */
[----:B------:R-:W-:-:S04]  /*09c0*/  I2FP.F32.U32 R5, R4 ;  /* 0x0000000400057245 */ /* 0x000fc80000201000 */
[-CC-:B0-----:R-:W-:Y:S02]  /*09d0*/  SHF.R.U64 R12, R6, R10.reuse, R7.reuse ;  /* 0x0000000a060c7219 */ /* 0x181fe40000001207 */
[----:B------:R-:W0:Y:S01]  /*09e0*/  LDC R8, c[0x0][0x658] ;  /* 0x00019600ff087b82 */ /* 0x000e220000000800 */
[----:B-1----:R-:W-:Y:S02]  /*09f0*/  ISETP.NE.U32.AND P0, PT, R18, RZ, PT ;  /* 0x000000ff1200720c */ /* 0x002fe40003f05070 */
[----:B---3--:R-:W-:Y:S02]  /*0a00*/  IADD3 R6, -R0, RZ, RZ ;  /* 0x000000ff00067210 */ /* 0x008fe40007ffe1ff */
[----:B------:R-:W-:Y:S02]  /*0a10*/  ISETP.NE.AND.EX P0, PT, R19, RZ, PT, P0 ;  /* 0x000000ff1300720c */ /* 0x000fe40003f05300 */
[----:B------:R-:W-:Y:S01]  /*0a20*/  SHF.R.U32.HI R7, RZ, R10, R7 ;  /* 0x0000000aff077219 */ /* 0x000fe20000011607 */
[----:B------:R-:W1:Y:S01]  /*0a30*/  LDC R13, c[0x0][0x148] ;  /* 0x00005200ff0d7b82 */ /* 0x000e620000000800 */
[----:B--2---:R-:W-:-:S02]  /*0a40*/  IMAD R0, R3, R6, R2 ;  /* 0x0000000603007224 */ /* 0x004fc400078e0202 */
[----:B------:R-:W-:-:S04]  /*0a50*/  FMUL R3, R5, UR4 ;  /* 0x0000000405037c20 */ /* 0x000fc80008400000 */
[----:B------:R2:W3:Y:S01]  /*0a60*/  F2I.U32.TRUNC.NTZ R11, R3 ;  /* 0x00000003000b7305 */ /* 0x0004e2000020f000 */
[----:B------:R-:W1:Y:S01]  /*0a70*/  LDC R17, c[0x0][0x600] ;  /* 0x00018000ff117b82 */ /* 0x000e620000000800 */
[-CC-:B----4-:R-:W-:Y:S02]  /*0a80*/  SHF.R.U64 R23, R12, R14.reuse, R7.reuse ;  /* 0x0000000e0c177219 */ /* 0x190fe40000001207 */
[----:B------:R-:W-:Y:S01]  /*0a90*/  SHF.R.U32.HI R5, RZ, R14, R7 ;  /* 0x0000000eff057219 */ /* 0x000fe20000011607 */
[----:B------:R-:W-:-:S04]  /*0aa0*/  IMAD.MOV.U32 R7, RZ, RZ, 0x1 ;  /* 0x00000001ff077424 */ /* 0x000fc800078e00ff */
[----:B------:R-:W4:Y:S01]  /*0ab0*/  LDC R16, c[0x0][0x648] ;  /* 0x00019200ff107b82 */ /* 0x000f220000000800 */
[-C--:B0-----:R-:W-:Y:S02]  /*0ac0*/  SHF.L.U32 R2, R9, R8.reuse, RZ ;  /* 0x0000000809027219 */ /* 0x081fe400000006ff */
[-CC-:B------:R-:W-:Y:S02]  /*0ad0*/  SHF.R.U64 R14, R23, R8.reuse, R5.reuse ;  /* 0x00000008170e7219 */ /* 0x180fe40000001205 */
[----:B------:R-:W-:Y:S02]  /*0ae0*/  SHF.R.U32.HI R15, RZ, R8, R5 ;  /* 0x00000008ff0f7219 */ /* 0x000fe40000011605 */
[----:B------:R-:W-:Y:S01]  /*0af0*/  LOP3.LUT R10, RZ, R2, RZ, 0x33, !PT ;  /* 0x00000002ff0a7212 */ /* 0x000fe200078e33ff */
[----:B------:R-:W0:Y:S01]  /*0b00*/  LDC R21, c[0x0][0x638] ;  /* 0x00018e00ff157b82 */ /* 0x000e220000000800 */
[----:B------:R-:W-:Y:S01]  /*0b10*/  SHF.L.U32 R5, R7, R8, RZ ;  /* 0x0000000807057219 */ /* 0x000fe200000006ff */
[----:B------:R-:W-:Y:S01]  /*0b20*/  IMAD.MOV.U32 R2, RZ, RZ, R14 ;  /* 0x000000ffff027224 */ /* 0x000fe200078e000e */
[----:B--2---:R-:W-:-:S05]  /*0b30*/  MOV R3, R15 ;  /* 0x0000000f00037202 */ /* 0x004fca0000000f00 */
[----:B------:R-:W2:Y:S01]  /*0b40*/  LDC R22, c[0x0][0x610] ;  /* 0x00018400ff167b82 */ /* 0x000ea20000000800 */
[----:B---3--:R-:W-:Y:S05]  /*0b50*/  @!P0 BRA `(.L_x_7) ;  /* 0x0000000000288947 */ /* 0x008fea0003800000 */
[----:B------:R-:W3:Y:S02]  /*0b60*/  LDC R9, c[0x0][0x64c] ;  /* 0x00019300ff097b82 */ /* 0x000ee40000000800 */
[----:B---3--:R-:W-:-:S05]  /*0b70*/  IADD3 R9, P0, R14, R9, RZ ;  /* 0x000000090e097210 */ /* 0x008fca0007f1e0ff */
        /* <DEDUP_REMOVED lines=8> */
.L_x_7:
[----:B----4-:R-:W-:Y:S01]  /*0c00*/  SHF.R.U64 R2, R2, R16, R3 ;  /* 0x0000001002027219 */ /* 0x010fe20000001203 */
[----:B-1----:R-:W-:Y:S01]  /*0c10*/  VIADD R3, R17, 0xffffffff ;  /* 0xffffffff11037836 */ /* 0x002fe20000000000 */
[----:B------:R-:W-:Y:S02]  /*0c20*/  LOP3.LUT R10, R23, R10, RZ, 0xc0, !PT ;  /* 0x0000000a170a7212 */ /* 0x000fe400078ec0ff */
[----:B------:R-:W-:Y:S01]  /*0c30*/  IADD3 R11, -R11, RZ, RZ ;  /* 0x000000ff0b0b7210 */ /* 0x000fe20007ffe1ff */
[----:B------:R-:W-:Y:S01]  /*0c40*/  IMAD.MOV R6, RZ, RZ, -R2 ;  /* 0x000000ffff067224 */ /* 0x000fe200078e0a02 */
[----:B------:R-:W-:Y:S01]  /*0c50*/  LOP3.LUT R3, R12, R3, RZ, 0xc0, !PT ;  /* 0x000000030c037212 */ /* 0x000fe200078ec0ff */
[----:B------:R-:W-:Y:S02]  /*0c60*/  IMAD R5, R5, R2, R10 ;  /* 0x0000000205057224 */ /* 0x000fe400078e020a */
[----:B------:R-:W-:Y:S02]  /*0c70*/  @P3 IMAD R0, R13, R11, R4 ;  /* 0x0000000b0d003224 */ /* 0x000fe400078e0204 */
[----:B0-----:R-:W-:-:S02]  /*0c80*/  IMAD R2, R6, R21, R14 ;  /* 0x0000001506027224 */ /* 0x001fc400078e020e */
[----:B--2---:R-:W-:Y:S02]  /*0c90*/  IMAD R22, R5, R22, R0 ;  /* 0x0000001605167224 */ /* 0x004fe400078e0200 */
[----:B------:R-:W-:Y:S02]  /*0ca0*/  IMAD R3, R2, R17, R3 ;  /* 0x0000001102037224 */ /* 0x000fe400078e0203 */
[----:B------:R-:W-:-:S03]  /*0cb0*/  IMAD.MOV.U32 R0, RZ, RZ, 0x1 ;  /* 0x00000001ff007424 */ /* 0x000fc600078e00ff */
[----:B------:R-:W-:Y:S02]  /*0cc0*/  SEL R19, R3, R22, !P3 ;  /* 0x0000001603137207 */ /* 0x000fe40005800000 */
[----:B------:R-:W-:-:S07]  /*0cd0*/  SEL R22, R22, R3, !P3 ;  /* 0x0000000316167207 */ /* 0x000fce0005800000 */
.L_x_5:
[----:B------:R-:W-:-:S08]  /*0ce0*/  NOP ;  /* 0x0000000000007918 */ /* 0x000fd00000000000 */
[----:B------:R-:W0:Y:S02]  /*0cf0*/  USETMAXREG.TRY_ALLOC.CTAPOOL UP0, 0xe8 ;  /* 0x000000e8000079c8 */ /* 0x000e240008000600 */
[----:B0-----:R-:W-:-:S13]  /*0d00*/  PLOP3.LUT P0, PT, PT, PT, UP0, 0x80, 0x0 ;  /* 0x000000000000781c */ /* 0x001fda0003f0f008 */
[----:B------:R-:W-:Y:S05]  /*0d10*/  @!P0 BRA `(.L_x_5) ;  /* 0xfffffffc00f08947 */ /* 0x000fea000383ffff */
[----:B------:R-:W-:Y:S01]  /*0d20*/  ULDC.64 UR4, c[0x0][0x598] ;  /* 0x0001660000047ab9 */ /* 0x000fe20000000a00 */
[----:B------:R-:W-:Y:S01]  /*0d30*/  ULDC.64 UR36, c[0x0][0x208] ;  /* 0x0000820000247ab9 */ /* 0x000fe20000000a00 */
[----:B------:R-:W-:-:S04]  /*0d40*/  ISETP.NE.U32.AND P0, PT, RZ, UR4, PT ;  /* 0x00000004ff007c0c */ /* 0x000fc8000bf05070 */
[----:B------:R-:W-:-:S13]  /*0d50*/  ISETP.NE.AND.EX P0, PT, RZ, UR5, PT, P0 ;  /* 0x00000005ff007c0c */ /* 0x000fda000bf05300 */
[----:B------:R-:W-:Y:S05]  /*0d60*/  @!P0 BRA `(.L_x_8) ;  /* 0x00000000001c8947 */ /* 0x000fea0003800000 */
[----:B------:R-:W0:Y:S02]  /*0d70*/  LDC.64 R2, c[0x0][0x598] ;  /* 0x00016600ff027b82 */ /* 0x000e240000000a00 */
[----:B0-----:R-:W2:Y:S02]  /*0d80*/  LDG.E.64 R2, desc[UR36][R2.64] ;  /* 0x0000002402027981 */ /* 0x001ea4000c1e1b00 */
[----:B--2---:R-:W-:-:S04]  /*0d90*/  ISETP.NE.U32.AND P0, PT, R2, RZ, PT ;  /* 0x000000ff0200720c */ /* 0x004fc80003f05070 */
[----:B------:R-:W-:-:S13]  /*0da0*/  ISETP.NE.AND.EX P0, PT, R3, RZ, PT, P0 ;  /* 0x000000ff0300720c */ /* 0x000fda0003f05300 */
[----:B------:R-:W-:Y:S05]  /*0db0*/  @!P0 BRA `(.L_x_8) ;  /* 0x0000000000088947 */ /* 0x000fea0003800000 */
[----:B------:R0:W5:Y:S01]  /*0dc0*/  LD.E R17, desc[UR36][R2.64] ;  /* 0x0000002402117980 */ /* 0x000162000c101900 */
[----:B------:R-:W-:Y:S05]  /*0dd0*/  BRA `(.L_x_9) ;  /* 0x0000000000247947 */ /* 0x000fea0003800000 */
.L_x_8:
[----:B------:R-:W-:Y:S02]  /*0de0*/  ULDC.64 UR4, c[0x0][0x588] ;  /* 0x0001620000047ab9 */ /* 0x000fe40000000a00 */
[----:B------:R-:W-:-:S04]  /*0df0*/  ISETP.NE.U32.AND P0, PT, RZ, UR4, PT ;  /* 0x00000004ff007c0c */ /* 0x000fc8000bf05070 */
[----:B------:R-:W-:-:S13]  /*0e00*/  ISETP.NE.AND.EX P0, PT, RZ, UR5, PT, P0 ;  /* 0x00000005ff007c0c */ /* 0x000fda000bf05300 */
[----:B------:R-:W-:Y:S05]  /*0e10*/  @!P0 BRA `(.L_x_10) ;  /* 0x00000000000c8947 */ /* 0x000fea0003800000 */
[----:B------:R-:W0:Y:S02]  /*0e20*/  LDC.64 R2, c[0x0][0x588] ;  /* 0x00016200ff027b82 */ /* 0x000e240000000a00 */
[----:B0-----:R1:W5:Y:S01]  /*0e30*/  LDG.E R17, desc[UR36][R2.64] ;  /* 0x0000002402117981 */ /* 0x001362000c1e1900 */
[----:B------:R-:W-:Y:S05]  /*0e40*/  BRA `(.L_x_9) ;  /* 0x0000000000087947 */ /* 0x000fea0003800000 */
.L_x_10:
[----:B------:R-:W-:Y:S02]  /*0e50*/  ULDC UR4, c[0x0][0x580] ;  /* 0x0001600000047ab9 */ /* 0x000fe40000000800 */
[----:B------:R-:W-:-:S07]  /*0e60*/  MOV R17, UR4 ;  /* 0x0000000400117c02 */ /* 0x000fce0008000f00 */
.L_x_9:
[----:B------:R-:W-:Y:S02]  /*0e70*/  ULDC.64 UR4, c[0x0][0x5a0] ;  /* 0x0001680000047ab9 */ /* 0x000fe40000000a00 */
[----:B------:R-:W-:-:S04]  /*0e80*/  ISETP.NE.U32.AND P0, PT, RZ, UR4, PT ;  /* 0x00000004ff007c0c */ /* 0x000fc8000bf05070 */
[----:B------:R-:W-:-:S13]  /*0e90*/  ISETP.NE.AND.EX P0, PT, RZ, UR5, PT, P0 ;  /* 0x00000005ff007c0c */ /* 0x000fda000bf05300 */
[----:B------:R-:W-:Y:S05]  /*0ea0*/  @!P0 BRA `(.L_x_11) ;  /* 0x00000000001c8947 */ /* 0x000fea0003800000 */
[----:B01----:R-:W0:Y:S02]  /*0eb0*/  LDC.64 R2, c[0x0][0x5a0] ;  /* 0x00016800ff027b82 */ /* 0x003e240000000a00 */
[----:B0-----:R-:W2:Y:S02]  /*0ec0*/  LDG.E.64 R2, desc[UR36][R2.64] ;  /* 0x0000002402027981 */ /* 0x001ea4000c1e1b00 */
[----:B--2---:R-:W-:-:S04]  /*0ed0*/  ISETP.NE.U32.AND P0, PT, R2, RZ, PT ;  /* 0x000000ff0200720c */ /* 0x004fc80003f05070 */
[----:B------:R-:W-:-:S13]  /*0ee0*/  ISETP.NE.AND.EX P0, PT, R3, RZ, PT, P0 ;  /* 0x000000ff0300720c */ /* 0x000fda0003f05300 */
[----:B------:R-:W-:Y:S05]  /*0ef0*/  @!P0 BRA `(.L_x_11) ;  /* 0x0000000000088947 */ /* 0x000fea0003800000 */
[----:B------:R0:W5:Y:S01]  /*0f00*/  LD.E R18, desc[UR36][R2.64] ;  /* 0x0000002402127980 */ /* 0x000162000c101900 */
[----:B------:R-:W-:Y:S05]  /*0f10*/  BRA `(.L_x_12) ;  /* 0x0000000000247947 */ /* 0x000fea0003800000 */
.L_x_11:
[----:B------:R-:W-:Y:S02]  /*0f20*/  ULDC.64 UR4, c[0x0][0x590] ;  /* 0x0001640000047ab9 */ /* 0x000fe40000000a00 */
[----:B------:R-:W-:-:S04]  /*0f30*/  ISETP.NE.U32.AND P0, PT, RZ, UR4, PT ;  /* 0x00000004ff007c0c */ /* 0x000fc8000bf05070 */
[----:B------:R-:W-:-:S13]  /*0f40*/  ISETP.NE.AND.EX P0, PT, RZ, UR5, PT, P0 ;  /* 0x00000005ff007c0c */ /* 0x000fda000bf05300 */
[----:B------:R-:W-:Y:S05]  /*0f50*/  @!P0 BRA `(.L_x_13) ;  /* 0x00000000000c8947 */ /* 0x000fea0003800000 */
[----:B01----:R-:W0:Y:S02]  /*0f60*/  LDC.64 R2, c[0x0][0x590] ;  /* 0x00016400ff027b82 */ /* 0x003e240000000a00 */
[----:B0-----:R1:W5:Y:S01]  /*0f70*/  LDG.E R18, desc[UR36][R2.64] ;  /* 0x0000002402127981 */ /* 0x001362000c1e1900 */
[----:B------:R-:W-:Y:S05]  /*0f80*/  BRA `(.L_x_12) ;  /* 0x0000000000087947 */ /* 0x000fea0003800000 */
.L_x_13:
[----:B------:R-:W-:Y:S02]  /*0f90*/  ULDC UR4, c[0x0][0x584] ;  /* 0x0001610000047ab9 */ /* 0x000fe40000000800 */
[----:B------:R-:W-:-:S07]  /*0fa0*/  IMAD.U32 R18, RZ, RZ, UR4 ;  /* 0x00000004ff127e24 */ /* 0x000fce000f8e00ff */
.L_x_12:
[----:B------:R-:W-:-:S13]  /*0fb0*/  LOP3.LUT P0, RZ, R0, 0xff, RZ, 0xc0, !PT ;  /* 0x000000ff00ff7812 */ /* 0x000fda000780c0ff */
[----:B------:R-:W-:Y:S05]  /*0fc0*/  @!P0 EXIT ;  /* 0x000000000000894d */ /* 0x000fea0003800000 */
[----:B------:R-:W-:Y:S01]  /*0fd0*/  ULDC UR4, c[0x0][0x28c] ;  /* 0x0000a30000047ab9 */ /* 0x000fe20000000800 */
[----:B------:R-:W-:Y:S01]  /*0fe0*/  UMOV UR38, URZ ;  /* 0x0000003f00267c82 */ /* 0x000fe20008000000 */
[----:B------:R-:W-:Y:S01]  /*0ff0*/  UIADD3 UR4, UR4, 0x3f, URZ ;  /* 0x0000003f04047890 */ /* 0x000fe2000fffe03f */
[----:B------:R-:W-:-:S03]  /*1000*/  UMOV UR39, URZ ;  /* 0x0000003f00277c82 */ /* 0x000fc60008000000 */
[----:B------:R-:W-:-:S04]  /*1010*/  USHF.R.S32.HI UR5, URZ, 0x1f, UR4 ;  /* 0x0000001f3f057899 */ /* 0x000fc80008011404 */
[----:B------:R-:W-:-:S04]  /*1020*/  ULEA.HI UR5, UR5, UR4, URZ, 0x6 ;  /* 0x0000000405057291 */ /* 0x000fc8000f8f303f */
[----:B------:R-:W-:-:S12]  /*1030*/  USHF.R.S32.HI UR40, URZ, 0x6, UR5 ;  /* 0x000000063f287899 */ /* 0x000fd80008011405 */
.L_x_547:
[----:B--2---:R-:W2:Y:S01]  /*1040*/  S2R R0, SR_TID.X ;  /* 0x0000000000007919 */ /* 0x004ea20000002100 */
[----:B---3--:R-:W3:Y:S01]  /*1050*/  S2UR UR7, SR_CgaCtaId ;  /* 0x00000000000779c3 */ /* 0x008ee20000008800 */
[----:B------:R-:W-:Y:S02]  /*1060*/  UMOV UR6, 0x400 ;  /* 0x0000040000067882 */ /* 0x000fe40000000000 */
[----:B---3--:R-:W-:Y:S01]  /*1070*/  ULEA UR6, UR7, UR6, 0x18 ;  /* 0x0000000607067291 */ /* 0x008fe2000f8ec03f */
[----:B--2---:R-:W-:-:S04]  /*1080*/  LOP3.LUT R0, R0, 0x80, RZ, 0xc0, !PT ;  /* 0x0000008000007812 */ /* 0x004fc800078ec0ff */
[----:B------:R-:W-:-:S06]  /*1090*/  SHF.R.U32.HI R0, RZ, 0x7, R0 ;  /* 0x00000007ff007819 */ /* 0x000fcc0000011600 */
[----:B------:R-:W2:Y:S02]  /*10a0*/  SHFL.IDX PT, R0, R0, RZ, 0x1f ;  /* 0x00001fff00007589 */ /* 0x000ea400000e0000 */
[----:B--2---:R-:W-:-:S13]  /*10b0*/  R2UR UR4, R0 ;  /* 0x00000000000472ca */ /* 0x004fda00000e0000 */
[----:B------:R-:W-:-:S04]  /*10c0*/  ULEA.HI UR5, UR4, UR4, URZ, 0x1 ;  /* 0x0000000404057291 */ /* 0x000fc8000f8f083f */
[----:B------:R-:W-:-:S04]  /*10d0*/  ULOP3.LUT UR5, UR5, 0xffffe, URZ, 0xc0, !UPT ;  /* 0x000ffffe05057892 */ /* 0x000fc8000f8ec03f */
[----:B------:R-:W-:-:S03]  /*10e0*/  UIADD3 UR5, UR4, -UR5, URZ ;  /* 0x8000000504057290 */ /* 0x000fc6000fffe03f */
[----:B------:R-:W-:Y:S01]  /*10f0*/  ULDC UR4, c[0x0][0x28c] ;  /* 0x0000a30000047ab9 */ /* 0x000fe20000000800 */
[----:B------:R-:W-:Y:S01]  /*1100*/  ULEA UR5, UR5, UR6, 0xc ;  /* 0x0000000605057291 */ /* 0x000fe2000f8e603f */
[----:B------:R-:W-:-:S03]  /*1110*/  ISETP.LT.AND P0, PT, RZ, UR4, PT ;  /* 0x00000004ff007c0c */ /* 0x000fc6000bf01270 */
[----:B------:R-:W-:-:S04]  /*1120*/  UIADD3 UR5, UR5, 0x180, URZ ;  /* 0x0000018005057890 */ /* 0x000fc8000fffe03f */
[----:B------:R-:W-:-:S04]  /*1130*/  USHF.R.U32.HI UR5, URZ, 0x4, UR5 ;  /* 0x000000043f057899 */ /* 0x000fc80008011605 */
[----:B------:R-:W-:-:S04]  /*1140*/  ULOP3.LUT UR5, UR5, 0x3fff, URZ, 0xc0, !UPT ;  /* 0x00003fff05057892 */ /* 0x000fc8000f8ec03f */
[----:B------:R-:W-:Y:S01]  /*1150*/  ULOP3.LUT UR41, UR5, 0x10000, URZ, 0xfc, !UPT ;  /* 0x0001000005297892 */ /* 0x000fe2000f8efc3f */
[----:B-1--4-:R-:W-:Y:S11]  /*1160*/  @P0 BRA `(.L_x_14) ;  /* 0x0000000000400947 */ /* 0x012ff60003800000 */
[----:B------:R-:W-:Y:S01]  /*1170*/  MOV R0, 0x0 ;  /* 0x0000000000007802 */ /* 0x000fe20000000f00 */
[----:B------:R-:W-:Y:S01]  /*1180*/  ULDC.64 UR4, c[0x4][0x68] ;  /* 0x01001a0000047ab9 */ /* 0x000fe20000000a00 */
[----:B------:R-:W-:Y:S01]  /*1190*/  ULDC.64 UR6, c[0x4][0x8] ;  /* 0x0100020000067ab9 */ /* 0x000fe20000000a00 */
[----:B------:R-:W-:Y:S01]  /*11a0*/  IMAD.U32 R4, RZ, RZ, UR4 ;  /* 0x00000004ff047e24 */ /* 0x000fe2000f8e00ff */
[----:B01----:R0:W1:Y:S01]  /*11b0*/  LDC.64 R2, c[0x4][R0] ;  /* 0x0100000000027b82 */ /* 0x0030620000000a00 */
[----:B------:R-:W-:Y:S01]  /*11c0*/  IMAD.U32 R5, RZ, RZ, UR5 ;  /* 0x00000005ff057e24 */ /* 0x000fe2000f8e00ff */
[----:B------:R-:W-:Y:S01]  /*11d0*/  ULDC.64 UR4, c[0x4][0x70] ;  /* 0x01001c0000047ab9 */ /* 0x000fe20000000a00 */
[----:B------:R-:W-:Y:S01]  /*11e0*/  IMAD.U32 R10, RZ, RZ, UR6 ;  /* 0x00000006ff0a7e24 */ /* 0x000fe2000f8e00ff */
[----:B------:R-:W-:Y:S01]  /*11f0*/  MOV R6, UR4 ;  /* 0x0000000400067c02 */ /* 0x000fe20008000f00 */
[----:B------:R-:W-:Y:S01]  /*1200*/  IMAD.U32 R7, RZ, RZ, UR5 ;  /* 0x00000005ff077e24 */ /* 0x000fe2000f8e00ff */
[----:B------:R-:W-:Y:S01]  /*1210*/  MOV R8, 0x1e1 ;  /* 0x000001e100087802 */ /* 0x000fe20000000f00 */
[----:B------:R-:W-:-:S02]  /*1220*/  IMAD.U32 R11, RZ, RZ, UR7 ;  /* 0x00000007ff0b7e24 */ /* 0x000fc4000f8e00ff */
[----:B------:R-:W-:Y:S02]  /*1230*/  IMAD.MOV.U32 R12, RZ, RZ, 0x1 ;  /* 0x00000001ff0c7424 */ /* 0x000fe400078e00ff */
[----:B0-----:R-:W-:-:S07]  /*1240*/  IMAD.MOV.U32 R13, RZ, RZ, RZ ;  /* 0x000000ffff0d7224 */ /* 0x001fce00078e00ff */
[----:B------:R-:W-:-:S07]  /*1250*/  LEPC R20, `(.L_x_14) ;  /* 0x000000001014794e */ /* 0x000fce0000000000 */
[----:B-1---5:R-:W-:Y:S05]  /*1260*/  CALL.ABS.NOINC R2 ;  /* 0x0000000002007343 */ /* 0x022fea0003c00000 */
.L_x_14:
[----:B01----:R-:W2:Y:S02]  /*1270*/  LDL R2, [R1+0x200] ;  /* 0x0002000001027983 */ /* 0x003ea40000100800 */
[----:B--2---:R-:W-:-:S04]  /*1280*/  LOP3.LUT R0, R2, 0x1, RZ, 0xfc, !PT ;  /* 0x0000000102007812 */ /* 0x004fc800078efcff */
[----:B------:R-:W-:-:S13]  /*1290*/  ISETP.NE.AND P0, PT, R0, 0x3, PT ;  /* 0x000000030000780c */ /* 0x000fda0003f05270 */
[----:B------:R-:W-:Y:S05]  /*12a0*/  @!P0 BRA `(.L_x_15) ;  /* 0x0000000000048947 */ /* 0x000fea0003800000 */
[----:B------:R-:W-:Y:S01]  /*12b0*/  BPT.TRAP 0x1 ;  /* 0x000000040000795c */ /* 0x000fe20000300000 */
.L_x_15:
[----:B------:R-:W0:Y:S01]  /*12c0*/  S2UR UR5, SR_CgaCtaId ;  /* 0x00000000000579c3 */ /* 0x000e220000008800 */
[----:B------:R-:W-:Y:S01]  /*12d0*/  UMOV UR4, 0x400 ;  /* 0x0000040000047882 */ /* 0x000fe20000000000 */
[----:B------:R-:W-:Y:S01]  /*12e0*/  IMAD.U32 R3, RZ, RZ, UR39 ;  /* 0x00000027ff037e24 */ /* 0x000fe2000f8e00ff */
[----:B------:R-:W-:-:S04]  /*12f0*/  MOV R2, UR38 ;  /* 0x0000002600027c02 */ /* 0x000fc80008000f00 */
[----:B------:R-:W-:Y:S01]  /*1300*/  SHF.L.U32 R2, R2, 0x1f, RZ ;  /* 0x0000001f02027819 */ /* 0x000fe200000006ff */
[----:B0-----:R-:W-:-:S06]  /*1310*/  ULEA UR4, UR5, UR4, 0x18 ;  /* 0x0000000405047291 */ /* 0x001fcc000f8ec03f */
[----:B------:R-:W-:-:S04]  /*1320*/  IMAD.U32 R0, RZ, RZ, UR4 ;  /* 0x00000004ff007e24 */ /* 0x000fc8000f8e00ff */
[----:B------:R-:W-:-:S04]  /*1330*/  IMAD R3, R3, 0x8, R0 ;  /* 0x0000000803037824 */ /* 0x000fc800078e0200 */
[----:B------:R0:W1:Y:S01]  /*1340*/  SYNCS.PHASECHK.TRANS64.TRYWAIT P1, [R3+URZ], R2 ;  /* 0x00000002030075a7 */ /* 0x000062000802017f */
[----:B------:R-:W-:Y:S05]  /*1350*/  @!P0 BRA `(.L_x_16) ;  /* 0x0000000000048947 */ /* 0x000fea0003800000 */
[----:B------:R-:W-:Y:S01]  /*1360*/  BPT.TRAP 0x1 ;  /* 0x000000040000795c */ /* 0x000fe20000300000 */
.L_x_16:
[----:B-1----:R-:W-:Y:S05]  /*1370*/  @P1 BRA `(.L_x_17) ;  /* 0x0000000000081947 */ /* 0x002fea0003800000 */
[----:B------:R-:W1:Y:S02]  /*1380*/  SYNCS.PHASECHK.TRANS64.TRYWAIT P1, [R3+URZ], R2 ;  /* 0x00000002030075a7 */ /* 0x000e64000802017f */
[----:B-1----:R-:W-:Y:S05]  /*1390*/  @!P1 BRA `(.L_x_18) ;  /* 0x0000013000089947 */ /* 0x002fea0003800000 */
.L_x_17:
[----:B------:R-:W-:-:S04]  /*13a0*/  UISETP.LT.AND UP0, UPT, UR40, 0x1, UPT ;  /* 0x000000012800788c */ /* 0x000fc8000bf01270 */
[----:B------:R-:W-:-:S06]  /*13b0*/  USEL UR4, UR40, 0x1, UP0 ;  /* 0x0000000128047887 */ /* 0x000fcc0008000000 */
[----:B------:R-:W-:Y:S01]  /*13c0*/  IMAD.U32 R4, RZ, RZ, UR4 ;  /* 0x00000004ff047e24 */ /* 0x000fe2000f8e00ff */
[----:B------:R-:W-:Y:S05]  /*13d0*/  WARPSYNC.ALL ;  /* 0x0000000000007948 */ /* 0x000fea0003800000 */
[----:B------:R-:W-:-:S04]  /*13e0*/  IADD3 R4, -R4, UR40, RZ ;  /* 0x0000002804047c10 */ /* 0x000fc8000fffe1ff */
[----:B------:R-:W-:Y:S02]  /*13f0*/  ISETP.GE.AND P1, PT, R4, 0x1, PT ;  /* 0x000000010400780c */ /* 0x000fe40003f26270 */
[----:B------:R-:W-:Y:S01]  /*1400*/  R2UR UR4, R0 ;  /* 0x00000000000472ca */ /* 0x000fe200000e0000 */
[----:B------:R-:W-:Y:S01]  /*1410*/  UIMAD UR5, UR39, 0x300, UR41 ;  /* 0x00000300270578a4 */ /* 0x000fe2000f8e0229 */
[----:B------:R-:W-:Y:S01]  /*1420*/  WARPGROUP.ARRIVE ;  /* 0x00000000000079c5 */ /* 0x000fe20000000000 */
[----:B------:R-:W-:Y:S01]  /*1430*/  UMOV UR9, 0x80000020 ;  /* 0x8000002000097882 */ /* 0x000fe20000000000 */
[----:B------:R-:W-:-:S04]  /*1440*/  UMOV UR11, 0x80000020 ;  /* 0x80000020000b7882 */ /* 0x000fc80000000000 */
[----:B------:R-:W-:-:S05]  /*1450*/  UMOV UR8, UR5 ;  /* 0x0000000500087c82 */ /* 0x000fca0008000000 */
[----:B------:R-:W-:-:S04]  /*1460*/  UIADD3 UR4, UR4, 0x18180, URZ ;  /* 0x0001818004047890 */ /* 0x000fc8000fffe03f */
[----:B------:R-:W-:-:S04]  /*1470*/  USHF.R.U32.HI UR4, URZ, 0x4, UR4 ;  /* 0x000000043f047899 */ /* 0x000fc80008011604 */
[----:B------:R-:W-:-:S04]  /*1480*/  ULOP3.LUT UR4, UR4, 0x3fff, URZ, 0xc0, !UPT ;  /* 0x00003fff04047892 */ /* 0x000fc8000f8ec03f */
[----:B------:R-:W-:-:S04]  /*1490*/  ULOP3.LUT UR4, UR4, 0x10000, URZ, 0xfc, !UPT ;  /* 0x0001000004047892 */ /* 0x000fc8000f8efc3f */
[----:B------:R-:W-:-:S07]  /*14a0*/  ULEA UR6, UR39, UR4, 0xa ;  /* 0x0000000427067291 */ /* 0x000fce000f8e503f */
[----:B------:R-:W-:Y:S02]  /*14b0*/  UMOV UR10, UR6 ;  /* 0x00000006000a7c82 */ /* 0x000fe40008000000 */
[----:B------:R-:W-:Y:S01]  /*14c0*/  IGMMA.64x256x32.S8.S8 R24, gdesc[UR8], RZ, !UPT, gsb0 ;  /* 0x06600000081879f1 */ /* 0x000fe2000c0410ff */
[----:B------:R-:W-:Y:S01]  /*14d0*/  UIADD3 UR8, UR5, 0x200, URZ ;  /* 0x0000020005087890 */ /* 0x000fe2000fffe03f */
[----:B------:R-:W-:Y:S01]  /*14e0*/  UMOV UR9, 0x80000020 ;  /* 0x8000002000097882 */ /* 0x000fe20000000000 */
[----:B------:R-:W-:Y:S02]  /*14f0*/  WARPGROUP.DEPBAR.LE gsb0, 0x0 ;  /* 0x00008000000079c5 */ /* 0x000fe40000010000 */
[----:B------:R-:W-:Y:S01]  /*1500*/  STL.64 [R1], R24 ;  /* 0x0000001801007387 */ /* 0x000fe20000100a00 */
[----:B------:R-:W-:Y:S01]  /*1510*/  MOV R227, R61 ;  /* 0x0000003d00e37202 */ /* 0x000fe20000000f00 */
[----:B------:R-:W-:Y:S01]  /*1520*/  IMAD.MOV.U32 R226, RZ, RZ, R62 ;  /* 0x000000ffffe27224 */ /* 0x000fe200078e003e */
[----:B------:R-:W-:Y:S01]  /*1530*/  MOV R223, R65 ;  /* 0x0000004100df7202 */ /* 0x000fe20000000f00 */
[----:B------:R-:W-:Y:S01]  /*1540*/  STL.64 [R1+0x8], R26 ;  /* 0x0000081a01007387 */ /* 0x000fe20000100a00 */
[----:B------:R-:W-:Y:S01]  /*1550*/  IMAD.MOV.U32 R225, RZ, RZ, R63 ;  /* 0x000000ffffe17224 */ /* 0x000fe200078e003f */
[----:B------:R-:W-:Y:S01]  /*1560*/  MOV R219, R69 ;  /* 0x0000004500db7202 */ /* 0x000fe20000000f00 */
[----:B------:R-:W-:Y:S01]  /*1570*/  IMAD.MOV.U32 R224, RZ, RZ, R64 ;  /* 0x000000ffffe07224 */ /* 0x000fe200078e0040 */
        /* <DEDUP_REMOVED lines=72> */
[----:B------:R2:W-:Y:S01]  /*1a00*/  STL [R1+0x90], R60 ;  /* 0x0000903c01007387 */ /* 0x0005e20000100800 */
[----:B------:R-:W-:-:S02]  /*1a10*/  IMAD.MOV.U32 R190, RZ, RZ, R114 ;  /* 0x000000ffffbe7224 */ /* 0x000fc400078e0072 */
[----:B------:R-:W-:Y:S01]  /*1a20*/  IMAD.MOV.U32 R191, RZ, RZ, R115 ;  /* 0x000000ffffbf7224 */ /* 0x000fe200078e0073 */
[----:B------:R-:W-:Y:S01]  /*1a30*/  STL [R1+0x2e0], R154 ;  /* 0x0002e09a01007387 */ /* 0x000fe20000100800 */
[----:B------:R-:W-:Y:S02]  /*1a40*/  IMAD.MOV.U32 R192, RZ, RZ, R116 ;  /* 0x000000ffffc07224 */ /* 0x000fe400078e0074 */
[----:B------:R-:W-:Y:S02]  /*1a50*/  IMAD.MOV.U32 R194, RZ, RZ, R118 ;  /* 0x000000ffffc27224 */ /* 0x000fe400078e0076 */
[----:B------:R-:W-:Y:S02]  /*1a60*/  IMAD.MOV.U32 R195, RZ, RZ, R119 ;  /* 0x000000ffffc37224 */ /* 0x000fe400078e0077 */
[----:B------:R-:W-:Y:S02]  /*1a70*/  IMAD.MOV.U32 R196, RZ, RZ, R120 ;  /* 0x000000ffffc47224 */ /* 0x000fe400078e0078 */
[----:B------:R-:W-:-:S02]  /*1a80*/  IMAD.MOV.U32 R198, RZ, RZ, R122 ;  /* 0x000000ffffc67224 */ /* 0x000fc400078e007a */
[----:B------:R-:W-:Y:S02]  /*1a90*/  IMAD.MOV.U32 R199, RZ, RZ, R123 ;  /* 0x000000ffffc77224 */ /* 0x000fe400078e007b */
        /* <DEDUP_REMOVED lines=19> */
[----:B01----:R-:W-:Y:S02]  /*1bd0*/  IMAD.MOV.U32 R3, RZ, RZ, R150 ;  /* 0x000000ffff037224 */ /* 0x003fe400078e0096 */
[----:B------:R-:W-:Y:S02]  /*1be0*/  IMAD.MOV.U32 R2, RZ, RZ, R151 ;  /* 0x000000ffff027224 */ /* 0x000fe400078e0097 */
[----:B--2---:R-:W-:-:S06]  /*1bf0*/  WARPGROUP.ARRIVE ;  /* 0x00000000000079c5 */ /* 0x004fcc0000000000 */
[----:B------:R-:W-:Y:S03]  /*1c00*/  IGMMA.64x256x32.S8.S8 R24, gdesc[UR8], RZ, !UPT, gsb0 ;  /* 0x06600000081879f1 */ /* 0x000fe6000c0410ff */
[----:B------:R-:W-:Y:S02]  /*1c10*/  WARPGROUP.DEPBAR.LE gsb0, 0x0 ;  /* 0x00008000000079c5 */ /* 0x000fe40000010000 */
[----:B------:R-:W-:Y:S04]  /*1c20*/  STL.64 [R1+0x2d8], R150 ;  /* 0x0002d89601007387 */ /* 0x000fe80000100a00 */
        /* <DEDUP_REMOVED lines=24> */
[----:B------:R0:W-:Y:S04]  /*1db0*/  STL.64 [R1+0x210], R100 ;  /* 0x0002106401007387 */ /* 0x0001e80000100a00 */
[----:B0-----:R-:W2:Y:S04]  /*1dc0*/  LDL.LU R100, [R1] ;  /* 0x0000000001647983 */ /* 0x001ea80000300800 */
[----:B------:R-:W2:Y:S04]  /*1dd0*/  LDL.LU R101, [R1+0x4] ;  /* 0x0000040001657983 */ /* 0x000ea80000300800 */
        /* <DEDUP_REMOVED lines=34> */
[----:B------:R-:W2:Y:S01]  /*2000*/  LDL.LU R136, [R1+0x90] ;  /* 0x0000900001887983 */ /* 0x000ea20000300800 */
        /* <DEDUP_REMOVED lines=13> */
[----:B------:R-:W-:Y:S01]  /*20e0*/  UIADD3 UR8, UR5, 0x2, URZ ;  /* 0x0000000205087890 */ /* 0x000fe2000fffe03f */
[----:B------:R-:W-:Y:S01]  /*20f0*/  IMAD.MOV.U32 R147, RZ, RZ, R217 ;  /* 0x000000ffff937224 */ /* 0x000fe200078e00d9 */
[----:B------:R-:W-:Y:S01]  /*2100*/  MOV R217, R13 ;  /* 0x0000000d00d97202 */ /* 0x000fe20000000f00 */
[----:B------:R-:W-:Y:S01]  /*2110*/  IMAD.MOV.U32 R148, RZ, RZ, R216 ;  /* 0x000000ffff947224 */ /* 0x000fe200078e00d8 */
[----:B------:R-:W-:Y:S01]  /*2120*/  UIADD3 UR10, UR6, 0x2, URZ ;  /* 0x00000002060a7890 */ /* 0x000fe2000fffe03f */
[----:B------:R-:W-:Y:S01]  /*2130*/  IMAD.MOV.U32 R149, RZ, RZ, R215 ;  /* 0x000000ffff957224 */ /* 0x000fe200078e00d7 */
[----:B------:R-:W-:Y:S01]  /*2140*/  UMOV UR9, 0x80000020 ;  /* 0x8000002000097882 */ /* 0x000fe20000000000 */
[----:B------:R-:W-:Y:S01]  /*2150*/  IMAD.MOV.U32 R151, RZ, RZ, R213 ;  /* 0x000000ffff977224 */ /* 0x000fe200078e00d5 */
[----:B------:R-:W-:Y:S01]  /*2160*/  MOV R213, R21 ;  /* 0x0000001500d57202 */ /* 0x000fe20000000f00 */
[----:B------:R-:W-:Y:S01]  /*2170*/  IMAD.MOV.U32 R154, RZ, RZ, R212 ;  /* 0x000000ffff9a7224 */ /* 0x000fe200078e00d4 */
[----:B------:R-:W-:Y:S01]  /*2180*/  UMOV UR11, 0x80000020 ;  /* 0x80000020000b7882 */ /* 0x000fe20000000000 */
        /* <DEDUP_REMOVED lines=11> */
[----:B------:R-:W-:-:S06]  /*2240*/  IMAD.MOV.U32 R227, RZ, RZ, R2 ;  /* 0x000000ffffe37224 */ /* 0x000fcc00078e0002 */
[----:B--2---:R-:W-:-:S06]  /*2250*/  WARPGROUP.ARRIVE ;  /* 0x00000000000079c5 */ /* 0x004fcc0000000000 */
[----:B------:R-:W-:Y:S03]  /*2260*/  IGMMA.64x256x32.S8.S8 R100, gdesc[UR8], R100, gsb0 ;  /* 0x06600000086479f1 */ /* 0x000fe60008041064 */
[----:B------:R-:W-:Y:S02]  /*2270*/  WARPGROUP.DEPBAR.LE gsb0, 0x0 ;  /* 0x00008000000079c5 */ /* 0x000fe40000010000 */
[----:B------:R-:W-:Y:S04]  /*2280*/  STL.64 [R1], R100 ;  /* 0x0000006401007387 */ /* 0x000fe80000100a00 */
        /* <DEDUP_REMOVED lines=63> */
[----:B0-----:R1:W5:Y:S04]  /*2680*/  LDL.LU R154, [R1+0x2e0] ;  /* 0x0002e000019a7983 */ /* 0x0013680000300800 */
[----:B------:R-:W2:Y:S04]  /*2690*/  LDL.LU.64 R150, [R1+0x2d8] ;  /* 0x0002d80001967983 */ /* 0x000ea80000300a00 */
        /* <DEDUP_REMOVED lines=24> */
[----:B------:R-:W2:Y:S01]  /*2820*/  LDL.LU.64 R100, [R1+0x210] ;  /* 0x0002100001647983 */ /* 0x000ea20000300a00 */
[----:B------:R-:W-:Y:S01]  /*2830*/  UIADD3 UR8, UR5, 0x202, URZ ;  /* 0x0000020205087890 */ /* 0x000fe2000fffe03f */
[----:B------:R-:W-:Y:S01]  /*2840*/  UMOV UR9, 0x80000020 ;  /* 0x8000002000097882 */ /* 0x000fe20000000000 */
[----:B--2---:R-:W-:-:S07]  /*2850*/  WARPGROUP.ARRIVE ;  /* 0x00000000000079c5 */ /* 0x004fce0000000000 */
[----:B------:R-:W-:Y:S03]  /*2860*/  IGMMA.64x256x32.S8.S8 R24, gdesc[UR8], R24, gsb0 ;  /* 0x06600000081879f1 */ /* 0x000fe60008041018 */
[----:B------:R-:W-:Y:S02]  /*2870*/  WARPGROUP.DEPBAR.LE gsb0, 0x0 ;  /* 0x00008000000079c5 */ /* 0x000fe40000010000 */
[----:B-1----:R-:W-:Y:S05]  /*2880*/  @!P1 BRA `(.L_x_19) ;  /* 0x0000002000ac9947 */ /* 0x002fea0003800000 */
[----:B------:R-:W-:Y:S02]  /*2890*/  UIADD3 UR5, UR39, 0x1, URZ ;  /* 0x0000000127057890 */ /* 0x000fe4000fffe03f */
[----:B------:R-:W-:Y:S02]  /*28a0*/  IMAD.U32 R2, RZ, RZ, UR39 ;  /* 0x00000027ff027e24 */ /* 0x000fe4000f8e00ff */
[----:B------:R-:W-:-:S04]  /*28b0*/  UISETP.NE.AND UP0, UPT, UR5, 0x8, UPT ;  /* 0x000000080500788c */ /* 0x000fc8000bf05270 */
[----:B------:R-:W-:Y:S02]  /*28c0*/  USEL UR6, URZ, 0x1, UP0 ;  /* 0x000000013f067887 */ /* 0x000fe40008000000 */
[----:B------:R-:W-:Y:S02]  /*28d0*/  USEL UR5, UR5, URZ, UP0 ;  /* 0x0000003f05057287 */ /* 0x000fe40008000000 */
[----:B------:R-:W-:-:S06]  /*28e0*/  ULOP3.LUT UR6, UR38, UR6, URZ, 0x3c, !UPT ;  /* 0x0000000626067292 */ /* 0x000fcc000f8e3c3f */
[----:B------:R-:W-:-:S07]  /*28f0*/  MOV R3, UR6 ;  /* 0x0000000600037c02 */ /* 0x000fce0008000f00 */
.L_x_26:
[----:B------:R-:W-:Y:S05]  /*2900*/  @!P0 BRA `(.L_x_20) ;  /* 0x0000000000048947 */ /* 0x000fea0003800000 */
[----:B------:R-:W-:Y:S01]  /*2910*/  BPT.TRAP 0x1 ;  /* 0x000000040000795c */ /* 0x000fe20000300000 */
.L_x_20:
[----:B------:R-:W0:Y:S01]  /*2920*/  S2UR UR7, SR_CgaCtaId ;  /* 0x00000000000779c3 */ /* 0x000e220000008800 */
[----:B------:R-:W-:Y:S01]  /*2930*/  UMOV UR6, 0x400 ;  /* 0x0000040000067882 */ /* 0x000fe20000000000 */
[----:B------:R-:W-:Y:S01]  /*2940*/  IMAD.U32 R5, RZ, RZ, UR5 ;  /* 0x00000005ff057e24 */ /* 0x000fe2000f8e00ff */
[----:B------:R-:W-:Y:S01]  /*2950*/  SHF.L.U32 R6, R3, 0x1f, RZ ;  /* 0x0000001f03067819 */ /* 0x000fe200000006ff */
[----:B0-----:R-:W-:-:S06]  /*2960*/  ULEA UR6, UR7, UR6, 0x18 ;  /* 0x0000000607067291 */ /* 0x001fcc000f8ec03f */
[----:B------:R-:W-:-:S04]  /*2970*/  IMAD.U32 R0, RZ, RZ, UR6 ;  /* 0x00000006ff007e24 */ /* 0x000fc8000f8e00ff */
[----:B------:R-:W-:-:S04]  /*2980*/  IMAD R5, R5, 0x8, R0 ;  /* 0x0000000805057824 */ /* 0x000fc800078e0200 */
[----:B------:R0:W1:Y:S01]  /*2990*/  SYNCS.PHASECHK.TRANS64.TRYWAIT P1, [R5+URZ], R6 ;  /* 0x00000006050075a7 */ /* 0x000062000802017f */
[----:B------:R-:W-:Y:S05]  /*29a0*/  @!P0 BRA `(.L_x_21) ;  /* 0x0000000000048947 */ /* 0x000fea0003800000 */
[----:B------:R-:W-:Y:S01]  /*29b0*/  BPT.TRAP 0x1 ;  /* 0x000000040000795c */ /* 0x000fe20000300000 */
.L_x_21:
[----:B-1----:R-:W-:Y:S05]  /*29c0*/  @P1 BRA `(.L_x_22) ;  /* 0x0000000000081947 */ /* 0x002fea0003800000 */
[----:B------:R-:W1:Y:S02]  /*29d0*/  SYNCS.PHASECHK.TRANS64.TRYWAIT P1, [R5+URZ], R6 ;  /* 0x00000006050075a7 */ /* 0x000e64000802017f */
[----:B-1----:R-:W-:Y:S05]  /*29e0*/  @!P1 BRA `(.L_x_23) ;  /* 0x0000011800889947 */ /* 0x002fea0003800000 */
.L_x_22:
        /* <DEDUP_REMOVED lines=64> */
[----:B--2---:R-:W2:Y:S04]  /*2df0*/  LDL.LU.64 R24, [R1] ;  /* 0x0000000001187983 */ /* 0x004ea80000300a00 */
        /* <DEDUP_REMOVED lines=63> */
[----:B------:R-:W-:-:S02]  /*31f0*/  UIMAD UR6, UR5, 0x300, UR41 ;  /* 0x00000300050678a4 */ /* 0x000fc4000f8e0229 */
[----:B------:R-:W-:Y:S01]  /*3200*/  ULEA UR7, UR5, UR4, 0xa ;  /* 0x0000000405077291 */ /* 0x000fe2000f8e503f */
[----:B------:R-:W-:Y:S01]  /*3210*/  UMOV UR9, 0x80000020 ;  /* 0x8000002000097882 */ /* 0x000fe20000000000 */
[----:B------:R-:W-:-:S03]  /*3220*/  UMOV UR11, 0x80000020 ;  /* 0x80000020000b7882 */ /* 0x000fc60000000000 */
[----:B------:R-:W-:Y:S02]  /*3230*/  UMOV UR8, UR6 ;  /* 0x0000000600087c82 */ /* 0x000fe40008000000 */
[----:B------:R-:W-:Y:S01]  /*3240*/  UMOV UR10, UR7 ;  /* 0x00000007000a7c82 */ /* 0x000fe20008000000 */
[----:B--2---:R-:W-:-:S06]  /*3250*/  WARPGROUP.ARRIVE ;  /* 0x00000000000079c5 */ /* 0x004fcc0000000000 */
[----:B------:R-:W-:Y:S03]  /*3260*/  IGMMA.64x256x32.S8.S8 R24, gdesc[UR8], R24, gsb0 ;  /* 0x06600000081879f1 */ /* 0x000fe60008041018 */
[----:B------:R-:W-:Y:S02]  /*3270*/  WARPGROUP.DEPBAR.LE gsb0, 0x0 ;  /* 0x00008000000079c5 */ /* 0x000fe40000010000 */
[----:B------:R-:W-:Y:S01]  /*3280*/  STL.64 [R1], R24 ;  /* 0x0000001801007387 */ /* 0x000fe20000100a00 */
[----:B01----:R-:W-:Y:S01]  /*3290*/  IMAD.MOV.U32 R6, RZ, RZ, R150 ;  /* 0x000000ffff067224 */ /* 0x003fe200078e0096 */
        /* <DEDUP_REMOVED lines=74> */
[----:B------:R0:W-:Y:S01]  /*3740*/  STL [R1+0x98], R62 ;  /* 0x0000983e01007387 */ /* 0x0001e20000100800 */
[----:B------:R-:W-:Y:S01]  /*3750*/  IMAD.MOV.U32 R177, RZ, RZ, R101 ;  /* 0x000000ffffb17224 */ /* 0x000fe200078e0065 */
[----:B------:R-:W-:Y:S01]  /*3760*/  MOV R215, R75 ;  /* 0x0000004b00d77202 */ /* 0x000fe20000000f00 */
[----:B------:R-:W-:Y:S01]  /*3770*/  IMAD.MOV.U32 R174, RZ, RZ, R98 ;  /* 0x000000ffffae7224 */ /* 0x000fe200078e0062 */
[----:B------:R-:W2:Y:S01]  /*3780*/  LDL.LU.64 R150, [R1+0x4e0] ;  /* 0x0004e00001967983 */ /* 0x000ea20000300a00 */
        /* <DEDUP_REMOVED lines=12> */
[----:B------:R-:W-:-:S02]  /*3850*/  IMAD.MOV.U32 R164, RZ, RZ, R88 ;  /* 0x000000ffffa47224 */ /* 0x000fc400078e0058 */
[----:B------:R-:W-:Y:S01]  /*3860*/  IMAD.MOV.U32 R165, RZ, RZ, R89 ;  /* 0x000000ffffa57224 */ /* 0x000fe200078e0059 */
[----:B------:R-:W2:Y:S01]  /*3870*/  LDL.LU.64 R142, [R1+0x4c0] ;  /* 0x0004c000018e7983 */ /* 0x000ea20000300a00 */
[----:B------:R-:W-:Y:S02]  /*3880*/  IMAD.MOV.U32 R162, RZ, RZ, R86 ;  /* 0x000000ffffa27224 */ /* 0x000fe400078e0056 */
[----:B------:R-:W-:Y:S01]  /*3890*/  IMAD.MOV.U32 R160, RZ, RZ, R84 ;  /* 0x000000ffffa07224 */ /* 0x000fe200078e0054 */
[----:B------:R-:W2:Y:S01]  /*38a0*/  LDL.LU.64 R140, [R1+0x4b8] ;  /* 0x0004b800018c7983 */ /* 0x000ea20000300a00 */
[----:B------:R-:W-:Y:S02]  /*38b0*/  IMAD.MOV.U32 R161, RZ, RZ, R85 ;  /* 0x000000ffffa17224 */ /* 0x000fe400078e0055 */
        /* <DEDUP_REMOVED lines=53> */
[----:B0-----:R-:W2:Y:S04]  /*3c10*/  LDL.LU.64 R62, [R1+0x380] ;  /* 0x00038000013e7983 */ /* 0x001ea80000300a00 */
        /* <DEDUP_REMOVED lines=20> */
[----:B------:R-:W-:-:S02]  /*3d60*/  UMOV UR9, 0x80000020 ;  /* 0x8000002000097882 */ /* 0x000fc40000000000 */
[----:B-----5:R-:W-:Y:S01]  /*3d70*/  STL [R1+0x2e0], R154 ;  /* 0x0002e09a01007387 */ /* 0x020fe20000100800 */
[----:B--2---:R-:W-:-:S06]  /*3d80*/  WARPGROUP.ARRIVE ;  /* 0x00000000000079c5 */ /* 0x004fcc0000000000 */
[----:B------:R-:W-:Y:S03]  /*3d90*/  IGMMA.64x256x32.S8.S8 R24, gdesc[UR8], R24, gsb0 ;  /* 0x06600000081879f1 */ /* 0x000fe60008041018 */
        /* <DEDUP_REMOVED lines=76> */
[----:B------:R-:W-:-:S02]  /*4260*/  IMAD.MOV.U32 R145, RZ, RZ, R221 ;  /* 0x000000ffff917224 */ /* 0x000fc400078e00dd */
[----:B------:R-:W-:Y:S01]  /*4270*/  IMAD.MOV.U32 R147, RZ, RZ, R219 ;  /* 0x000000ffff937224 */ /* 0x000fe200078e00db */
[----:B------:R-:W-:Y:S01]  /*4280*/  MOV R219, R13 ;  /* 0x0000000d00db7202 */ /* 0x000fe20000000f00 */
[----:B------:R-:W-:Y:S02]  /*4290*/  IMAD.MOV.U32 R148, RZ, RZ, R218 ;  /* 0x000000ffff947224 */ /* 0x000fe400078e00da */
[----:B------:R-:W-:Y:S02]  /*42a0*/  IMAD.MOV.U32 R149, RZ, RZ, R217 ;  /* 0x000000ffff957224 */ /* 0x000fe400078e00d9 */
[----:B------:R-:W-:Y:S01]  /*42b0*/  IMAD.MOV.U32 R151, RZ, RZ, R215 ;  /* 0x000000ffff977224 */ /* 0x000fe200078e00d7 */
[----:B------:R-:W-:Y:S01]  /*42c0*/  MOV R215, R21 ;  /* 0x0000001500d77202 */ /* 0x000fe20000000f00 */
        /* <DEDUP_REMOVED lines=10> */
[----:B------:R-:W-:Y:S01]  /*4370*/  IMAD.MOV.U32 R226, RZ, RZ, R6 ;  /* 0x000000ffffe27224 */ /* 0x000fe200078e0006 */
[----:B------:R-:W-:Y:S02]  /*4380*/  UIADD3 UR8, UR6, 0x2, URZ ;  /* 0x0000000206087890 */ /* 0x000fe4000fffe03f */
[----:B------:R-:W-:Y:S01]  /*4390*/  UIADD3 UR10, UR7, 0x2, URZ ;  /* 0x00000002070a7890 */ /* 0x000fe2000fffe03f */
[----:B------:R-:W-:Y:S01]  /*43a0*/  UMOV UR9, 0x80000020 ;  /* 0x8000002000097882 */ /* 0x000fe20000000000 */
[----:B------:R-:W-:Y:S01]  /*43b0*/  UMOV UR11, 0x80000020 ;  /* 0x80000020000b7882 */ /* 0x000fe20000000000 */
        /* <DEDUP_REMOVED lines=100> */
[----:B------:R-:W-:Y:S01]  /*4a00*/  BPT.TRAP 0x1 ;  /* 0x000000040000795c */ /* 0x000fe20000300000 */
.L_x_24:
[----:B------:R-:W2:Y:S01]  /*4a10*/  LDL R6, [R1+0x200] ;  /* 0x0002000001067983 */ /* 0x000ea20000100800 */
[----:B------:R-:W-:-:S04]  /*4a20*/  IMAD R5, R2, 0x8, R0 ;  /* 0x0000000802057824 */ /* 0x000fc800078e0200 */
[----:B------:R-:W-:-:S05]  /*4a30*/  VIADD R5, R5, 0x40 ;  /* 0x0000004005057836 */ /* 0x000fca0000000000 */
[----:B------:R-:W-:-:S04]  /*4a40*/  PRMT R5, RZ, 0x654, R5 ;  /* 0x00000654ff057816 */ /* 0x000fc80000000005 */
[----:B------:R0:W-:Y:S01]  /*4a50*/  SYNCS.ARRIVE.TRANS64.RED.A1T0 RZ, [R5+URZ], RZ ;  /* 0x000000ff05ff79a7 */ /* 0x0001e2000810043f */
[----:B--2---:R-:W-:-:S13]  /*4a60*/  ISETP.GT.U32.AND P1, PT, R6, 0x1, PT ;  /* 0x000000010600780c */ /* 0x004fda0003f24070 */
[----:B0-----:R-:W-:Y:S05]  /*4a70*/  @P1 BRA `(.L_x_25) ;  /* 0x0000000000041947 */ /* 0x001fea0003800000 */
[----:B------:R-:W-:Y:S01]  /*4a80*/  BPT.TRAP 0x1 ;  /* 0x000000040000795c */ /* 0x000fe20000300000 */
.L_x_25:
[----:B------:R-:W-:Y:S01]  /*4a90*/  UIADD3 UR5, UR5, 0x1, URZ ;  /* 0x0000000105057890 */ /* 0x000fe2000fffe03f */
[----:B------:R-:W-:Y:S01]  /*4aa0*/  ISETP.GT.AND P2, PT, R4, 0x1, PT ;  /* 0x000000010400780c */ /* 0x000fe20003f44270 */
[----:B------:R-:W-:Y:S01]  /*4ab0*/  VIADD R2, R2, 0x1 ;  /* 0x0000000102027836 */ /* 0x000fe20000000000 */
[----:B------:R-:W-:Y:S01]  /*4ac0*/  IADD3 R4, R4, -0x1, RZ ;  /* 0xffffffff04047810 */ /* 0x000fe20007ffe0ff */
[----:B------:R-:W-:-:S03]  /*4ad0*/  UISETP.NE.AND UP0, UPT, UR5, 0x8, UPT ;  /* 0x000000080500788c */ /* 0x000fc6000bf05270 */
[C---:B------:R-:W-:Y:S01]  /*4ae0*/  ISETP.NE.AND P1, PT, R2.reuse, 0x8, PT ;  /* 0x000000080200780c */ /* 0x040fe20003f25270 */
[----:B------:R-:W-:Y:S02]  /*4af0*/  USEL UR6, URZ, 0x1, UP0 ;  /* 0x000000013f067887 */ /* 0x000fe40008000000 */
[----:B------:R-:W-:Y:S01]  /*4b00*/  USEL UR5, UR5, URZ, UP0 ;  /* 0x0000003f05057287 */ /* 0x000fe20008000000 */
[----:B------:R-:W-:-:S03]  /*4b10*/  SEL R2, R2, RZ, P1 ;  /* 0x000000ff02027207 */ /* 0x000fc60000800000 */
[----:B------:R-:W-:Y:S01]  /*4b20*/  LOP3.LUT R3, R3, UR6, RZ, 0x3c, !PT ;  /* 0x0000000603037c12 */ /* 0x000fe2000f8e3cff */
[----:B------:R-:W-:Y:S07]  /*4b30*/  @P2 BRA `(.L_x_26) ;  /* 0xffffffdc00702947 */ /* 0x000fee000383ffff */
.L_x_19:
[----:B------:R-:W0:Y:S02]  /*4b40*/  LDC R2, c[0x0][0x28c] ;  /* 0x0000a300ff027b82 */ /* 0x000e240000000800 */
[----:B0-----:R-:W-:-:S13]  /*4b50*/  ISETP.GE.AND P1, PT, R2, 0x1, PT ;  /* 0x000000010200780c */ /* 0x001fda0003f26270 */
[----:B------:R-:W-:Y:S05]  /*4b60*/  @!P1 BRA `(.L_x_27) ;  /* 0x00000000003c9947 */ /* 0x000fea0003800000 */
[----:B------:R-:W-:Y:S05]  /*4b70*/  @!P0 BRA `(.L_x_28) ;  /* 0x0000000000048947 */ /* 0x000fea0003800000 */
[----:B------:R-:W-:Y:S01]  /*4b80*/  BPT.TRAP 0x1 ;  /* 0x000000040000795c */ /* 0x000fe20000300000 */
.L_x_28:
[----:B------:R-:W2:Y:S01]  /*4b90*/  LDL R3, [R1+0x200] ;  /* 0x0002000001037983 */ /* 0x000ea20000100800 */
[----:B------:R-:W-:-:S04]  /*4ba0*/  UISETP.LT.AND UP0, UPT, UR40, 0x1, UPT ;  /* 0x000000012800788c */ /* 0x000fc8000bf01270 */
[----:B------:R-:W-:-:S04]  /*4bb0*/  USEL UR4, UR40, 0x1, UP0 ;  /* 0x0000000128047887 */ /* 0x000fc80008000000 */
[----:B------:R-:W-:-:S04]  /*4bc0*/  UIADD3 UR4, UR39, UR40, -UR4 ;  /* 0x0000002827047290 */ /* 0x000fc8000fffe804 */
[----:B------:R-:W-:-:S04]  /*4bd0*/  USHF.L.U32 UR4, UR4, 0x3, URZ ;  /* 0x0000000304047899 */ /* 0x000fc8000800063f */
[----:B------:R-:W-:-:S06]  /*4be0*/  ULOP3.LUT UR4, UR4, 0x38, URZ, 0xc0, !UPT ;  /* 0x0000003804047892 */ /* 0x000fcc000f8ec03f */
[----:B------:R-:W-:-:S05]  /*4bf0*/  IMAD.U32 R2, RZ, RZ, UR4 ;  /* 0x00000004ff027e24 */ /* 0x000fca000f8e00ff */
[----:B------:R-:W-:-:S04]  /*4c00*/  IADD3 R0, R0, 0x40, R2 ;  /* 0x0000004000007810 */ /* 0x000fc80007ffe002 */
[----:B------:R-:W-:-:S04]  /*4c10*/  PRMT R0, RZ, 0x654, R0 ;  /* 0x00000654ff007816 */ /* 0x000fc80000000000 */
[----:B------:R0:W-:Y:S01]  /*4c20*/  SYNCS.ARRIVE.TRANS64.RED.A1T0 RZ, [R0+URZ], RZ ;  /* 0x000000ff00ff79a7 */ /* 0x0001e2000810043f */
[----:B--2---:R-:W-:-:S13]  /*4c30*/  ISETP.GT.U32.AND P0, PT, R3, 0x1, PT ;  /* 0x000000010300780c */ /* 0x004fda0003f04070 */
[----:B0-----:R-:W-:Y:S05]  /*4c40*/  @P0 BRA `(.L_x_27) ;  /* 0x0000000000040947 */ /* 0x001fea0003800000 */
[----:B------:R-:W-:Y:S01]  /*4c50*/  BPT.TRAP 0x1 ;  /* 0x000000040000795c */ /* 0x000fe20000300000 */
.L_x_27:
[----:B------:R-:W0:Y:S01]  /*4c60*/  S2R R4, SR_TID.X ;  /* 0x0000000000047919 */ /* 0x000e220000002100 */
[----:B------:R-:W1:Y:S01]  /*4c70*/  LDC R3, c[0x0][0x288] ;  /* 0x0000a200ff037b82 */ /* 0x000e620000000800 */
[----:B------:R-:W-:Y:S01]  /*4c80*/  IMAD.SHL.U32 R0, R19, 0x100, RZ ;  /* 0x0000010013007824 */ /* 0x000fe200078e00ff */
[----:B------:R-:W-:Y:S01]  /*4c90*/  UIADD3 UR39, UR40, UR39, URZ ;  /* 0x0000002728277290 */ /* 0x000fe2000fffe03f */
[----:B-----5:R-:W-:Y:S01]  /*4ca0*/  SHF.R.S32.HI R14, RZ, 0x1f, R154 ;  /* 0x0000001fff0e7819 */ /* 0x020fe2000001149a */
[----:B------:R-:W-:Y:S01]  /*4cb0*/  ULDC UR4, c[0x0][0x284] ;  /* 0x0000a10000047ab9 */ /* 0x000fe20000000800 */
[----:B------:R-:W-:Y:S01]  /*4cc0*/  ULDC.64 UR6, c[0x0][0x5d0] ;  /* 0x0001740000067ab9 */ /* 0x000fe20000000a00 */
[----:B------:R-:W-:Y:S01]  /*4cd0*/  UISETP.GT.U32.AND UP0, UPT, UR39, 0x7, UPT ;  /* 0x000000072700788c */ /* 0x000fe2000bf04070 */
[----:B------:R-:W-:-:S03]  /*4ce0*/  MOV R161, 0xffffffff ;  /* 0xffffffff00a17802 */ /* 0x000fc60000000f00 */
[----:B------:R-:W-:-:S04]  /*4cf0*/  UISETP.LT.U32.AND UP0, UPT, UR40, 0x8, UP0 ;  /* 0x000000082800788c */ /* 0x000fc80008701070 */
[----:B------:R-:W-:Y:S01]  /*4d00*/  USEL UR5, URZ, 0x1, !UP0 ;  /* 0x000000013f057887 */ /* 0x000fe2000c000000 */
[----:B-1----:R-:W-:Y:S02]  /*4d10*/  ISETP.GE.AND P0, PT, R0, R3, PT ;  /* 0x000000030000720c */ /* 0x002fe40003f06270 */
[C---:B0-----:R-:W-:Y:S01]  /*4d20*/  LOP3.LUT R2, R4.reuse, 0x3, RZ, 0xc0, !PT ;  /* 0x0000000304027812 */ /* 0x041fe200078ec0ff */
[C---:B------:R-:W-:Y:S01]  /*4d30*/  IMAD.SHL.U32 R12, R4.reuse, 0x2, RZ ;  /* 0x00000002040c7824 */ /* 0x040fe200078e00ff */
[----:B------:R-:W-:-:S03]  /*4d40*/  LOP3.LUT R21, R4, 0x60, RZ, 0xc0, !PT ;  /* 0x0000006004157812 */ /* 0x000fc600078ec0ff */
[----:B------:R-:W-:Y:S01]  /*4d50*/  IMAD R2, R2, -0x2, R3 ;  /* 0xfffffffe02027824 */ /* 0x000fe200078e0203 */
[----:B------:R-:W-:Y:S02]  /*4d60*/  SHF.R.U32.HI R3, RZ, 0x7, R4 ;  /* 0x00000007ff037819 */ /* 0x000fe40000011604 */
[----:B------:R-:W-:Y:S01]  /*4d70*/  SHF.R.U32.HI R21, RZ, 0x1, R21 ;  /* 0x00000001ff157819 */ /* 0x000fe20000011615 */
[----:B------:R-:W-:Y:S01]  /*4d80*/  IMAD.IADD R0, R2, 0x1, -R0 ;  /* 0x0000000102007824 */ /* 0x000fe200078e0a00 */
[----:B------:R-:W-:Y:S02]  /*4d90*/  LOP3.LUT R3, R3, 0x1, RZ, 0xc0, !PT ;  /* 0x0000000103037812 */ /* 0x000fe400078ec0ff */
[----:B------:R-:W-:Y:S02]  /*4da0*/  SHF.R.U32.HI R2, RZ, 0x2, R4 ;  /* 0x00000002ff027819 */ /* 0x000fe40000011604 */
[----:B------:R-:W-:Y:S02]  /*4db0*/  SHF.L.U32 R20, R3, 0x6, RZ ;  /* 0x0000000603147819 */ /* 0x000fe400000006ff */
[----:B------:R-:W-:-:S02]  /*4dc0*/  LOP3.LUT R2, R2, 0x7, RZ, 0xc0, !PT ;  /* 0x0000000702027812 */ /* 0x000fc400078ec0ff */
[----:B------:R-:W-:Y:S02]  /*4dd0*/  LOP3.LUT R12, R12, 0x6, RZ, 0xc0, !PT ;  /* 0x000000060c0c7812 */ /* 0x000fe400078ec0ff */
[--C-:B------:R-:W-:Y:S02]  /*4de0*/  LOP3.LUT R20, R20, 0x40, R2.reuse, 0xe2, !PT ;  /* 0x0000004014147812 */ /* 0x100fe400078ee202 */
[-C--:B------:R-:W-:Y:S02]  /*4df0*/  IADD3 R2, RZ, -R21.reuse, -R2 ;  /* 0x80000015ff027210 */ /* 0x080fe40007ffe802 */
[----:B------:R-:W-:Y:S02]  /*4e00*/  PRMT R12, R12, 0x6540, R19 ;  /* 0x000065400c0c7816 */ /* 0x000fe40000000013 */
[----:B------:R-:W-:Y:S01]  /*4e10*/  LOP3.LUT R20, R20, R21, RZ, 0xfc, !PT ;  /* 0x0000001514147212 */ /* 0x000fe200078efcff */
[----:B------:R-:W-:Y:S01]  /*4e20*/  IMAD R3, R3, -0x40, R2 ;  /* 0xffffffc003037824 */ /* 0x000fe200078e0202 */
[----:B------:R-:W-:Y:S01]  /*4e30*/  SHF.R.S32.HI R13, RZ, 0x1f, R12 ;  /* 0x0000001fff0d7819 */ /* 0x000fe2000001140c */
[----:B------:R-:W-:-:S02]  /*4e40*/  IMAD R2, R22, 0xc0, RZ ;  /* 0x000000c016027824 */ /* 0x000fc400078e02ff */
[----:B------:R-:W-:Y:S02]  /*4e50*/  IMAD.MOV.U32 R21, RZ, RZ, RZ ;  /* 0x000000ffff157224 */ /* 0x000fe400078e00ff */
[----:B------:R-:W-:Y:S01]  /*4e60*/  IMAD.WIDE.U32 R4, R154, UR6, R12 ;  /* 0x000000069a047c25 */ /* 0x000fe2000f8e000c */
[C---:B------:R-:W-:Y:S02]  /*4e70*/  IADD3 R19, -R2.reuse, UR4, R3 ;  /* 0x0000000402137c10 */ /* 0x040fe4000fffe103 */
[----:B------:R-:W-:Y:S01]  /*4e80*/  ISETP.GE.OR P0, PT, R2, UR4, P0 ;  /* 0x0000000402007c0c */ /* 0x000fe20008706670 */
[----:B------:R-:W-:Y:S01]  /*4e90*/  USHF.R.U32.HI UR4, URZ, 0x3, UR39 ;  /* 0x000000033f047899 */ /* 0x000fe20008011627 */
[----:B------:R-:W-:Y:S01]  /*4ea0*/  IMAD R2, R14, UR6, RZ ;  /* 0x000000060e027c24 */ /* 0x000fe2000f8e02ff */
[----:B------:R-:W-:Y:S01]  /*4eb0*/  ULOP3.LUT UR39, UR39, 0x7, URZ, 0xc0, !UPT ;  /* 0x0000000727277892 */ /* 0x000fe2000f8ec03f */
[----:B------:R-:W-:Y:S01]  /*4ec0*/  IMAD.WIDE R20, R22, 0xc0, R20 ;  /* 0x000000c016147825 */ /* 0x000fe200078e0214 */
[----:B------:R-:W-:-:S03]  /*4ed0*/  ULOP3.LUT UR4, UR4, 0x1, URZ, 0xc0, !UPT ;  /* 0x0000000104047892 */ /* 0x000fc6000f8ec03f */
[----:B------:R-:W-:Y:S01]  /*4ee0*/  IMAD R2, R154, UR7, R2 ;  /* 0x000000079a027c24 */ /* 0x000fe2000f8e0202 */
[----:B------:R-:W-:-:S03]  /*4ef0*/  UISETP.NE.U32.AND UP1, UPT, UR4, 0x1, UPT ;  /* 0x000000010400788c */ /* 0x000fc6000bf25070 */
[----:B------:R-:W-:Y:S01]  /*4f00*/  IMAD.IADD R5, R5, 0x1, R2 ;  /* 0x0000000105057824 */ /* 0x000fe200078e0202 */
[----:B------:R-:W-:-:S04]  /*4f10*/  UISETP.GT.U32.AND UP1, UPT, UR40, 0x7, !UP1 ;  /* 0x000000072800788c */ /* 0x000fc8000cf24070 */
[----:B------:R-:W-:-:S04]  /*4f20*/  USEL UR4, URZ, 0x1, !UP1 ;  /* 0x000000013f047887 */ /* 0x000fc8000c800000 */
[----:B------:R-:W-:Y:S01]  /*4f30*/  ULOP3.LUT UR38, UR4, UR38, UR5, 0x96, !UPT ;  /* 0x0000002604267292 */ /* 0x000fe2000f8e9605 */
[----:B------:R-:W-:Y:S11]  /*4f40*/  @P0 BRA `(.L_x_29) ;  /* 0x000000d000f40947 */ /* 0x000ff60003800000 */
[----:B------:R-:W0:Y:S01]  /*4f50*/  LDC.64 R2, c[0x0][0x5c8] ;  /* 0x00017200ff027b82 */ /* 0x000e220000000a00 */
[----:B------:R-:W-:Y:S01]  /*4f60*/  ULDC.64 UR4, c[0x0][0x5c0] ;  /* 0x0001700000047ab9 */ /* 0x000fe20000000a00 */
[----:B------:R-:W-:Y:S01]  /*4f70*/  BSSY B0, `(.L_x_29) ;  /* 0x0000d3a000007945 */ /* 0x000fe20003800000 */
[-C--:B0-----:R-:W-:Y:S01]  /*4f80*/  IMAD R6, R21, R2.reuse, RZ ;  /* 0x0000000215067224 */ /* 0x081fe200078e02ff */
[----:B------:R-:W-:Y:S01]  /*4f90*/  SHF.L.U64.HI R9, R2, 0x3, R3 ;  /* 0x0000000302097819 */ /* 0x000fe20000010203 */
[----:B------:R-:W-:-:S04]  /*4fa0*/  IMAD.WIDE.U32 R4, R20, R2, R4 ;  /* 0x0000000214047225 */ /* 0x000fc800078e0004 */
[----:B------:R-:W-:Y:S01]  /*4fb0*/  IMAD R6, R20, R3, R6 ;  /* 0x0000000314067224 */ /* 0x000fe200078e0206 */
[----:B------:R-:W-:Y:S01]  /*4fc0*/  IADD3 R4, P0, R4, UR4, RZ ;  /* 0x0000000404047c10 */ /* 0x000fe2000ff1e0ff */
[----:B------:R-:W-:Y:S02]  /*4fd0*/  IMAD.SHL.U32 R8, R2, 0x8, RZ ;  /* 0x0000000802087824 */ /* 0x000fe400078e00ff */
[----:B------:R-:W-:-:S03]  /*4fe0*/  IMAD.IADD R6, R5, 0x1, R6 ;  /* 0x0000000105067824 */ /* 0x000fc600078e0206 */
[-C--:B------:R-:W-:Y:S02]  /*4ff0*/  IADD3 R10, P1, R8, R4.reuse, RZ ;  /* 0x00000004080a7210 */ /* 0x080fe40007f3e0ff */
[----:B------:R-:W-:Y:S02]  /*5000*/  IADD3.X R5, R6, UR5, RZ, P0, !PT ;  /* 0x0000000506057c10 */ /* 0x000fe400087fe4ff */
[----:B------:R-:W-:-:S03]  /*5010*/  LEA R6, P0, R2, R4, 0x7 ;  /* 0x0000000402067211 */ /* 0x000fc600078038ff */
[----:B------:R-:W-:Y:S01]  /*5020*/  IMAD.X R11, R9, 0x1, R5, P1 ;  /* 0x00000001090b7824 */ /* 0x000fe200008e0605 */
[----:B------:R-:W-:Y:S02]  /*5030*/  LEA.HI.X R7, R2, R5, R3, 0x7, P0 ;  /* 0x0000000502077211 */ /* 0x000fe400000f3c03 */
[----:B------:R-:W-:Y:S02]  /*5040*/  ISETP.NE.AND P0, PT, R18, RZ, PT ;  /* 0x000000ff1200720c */ /* 0x000fe40003f05270 */
[----:B------:R-:W-:-:S04]  /*5050*/  IADD3 R8, P2, R8, R6, RZ ;  /* 0x0000000608087210 */ /* 0x000fc80007f5e0ff */
[----:B------:R-:W-:-:S07]  /*5060*/  IADD3.X R9, R9, R7, RZ, P2, !PT ;  /* 0x0000000709097210 */ /* 0x000fce00017fe4ff */
[----:B------:R-:W-:Y:S05]  /*5070*/  @!P0 BRA `(.L_x_30) ;  /* 0x0000009800948947 */ /* 0x000fea0003800000 */
[----:B------:R-:W0:Y:S01]  /*5080*/  LDC.64 R22, c[0x0][0x5b0] ;  /* 0x00016c00ff167b82 */ /* 0x000e220000000a00 */
[----:B------:R-:W-:Y:S01]  /*5090*/  ULDC.64 UR4, c[0x0][0x5b8] ;  /* 0x00016e0000047ab9 */ /* 0x000fe20000000a00 */
[----:B------:R-:W-:Y:S01]  /*50a0*/  ISETP.GE.AND P0, PT, R19, 0x1, PT ;  /* 0x000000011300780c */ /* 0x000fe20003f06270 */
[----:B------:R-:W-:Y:S01]  /*50b0*/  IMAD R14, R14, UR4, RZ ;  /* 0x000000040e0e7c24 */ /* 0x000fe2000f8e02ff */
[----:B------:R-:W-:Y:S01]  /*50c0*/  BSSY B1, `(.L_x_31) ;  /* 0x000000e000017945 */ /* 0x000fe20003800000 */
[----:B------:R-:W-:Y:S01]  /*50d0*/  IMAD.WIDE.U32 R156, R154, UR4, R12 ;  /* 0x000000049a9c7c25 */ /* 0x000fe2000f8e000c */
[----:B------:R-:W-:Y:S02]  /*50e0*/  ISETP.LT.OR P2, PT, R0, 0x1, !P0 ;  /* 0x000000010000780c */ /* 0x000fe40004741670 */
[----:B------:R-:W1:Y:S01]  /*50f0*/  LDC.64 R152, c[0x0][0x5a8] ;  /* 0x00016a00ff987b82 */ /* 0x000e620000000a00 */
[----:B------:R-:W-:-:S04]  /*5100*/  IMAD R154, R154, UR5, R14 ;  /* 0x000000059a9a7c24 */ /* 0x000fc8000f8e020e */
[----:B------:R-:W-:Y:S02]  /*5110*/  IMAD.IADD R155, R157, 0x1, R154 ;  /* 0x000000019d9b7824 */ /* 0x000fe400078e029a */
[----:B------:R-:W-:Y:S02]  /*5120*/  IMAD.MOV.U32 R154, RZ, RZ, R156 ;  /* 0x000000ffff9a7224 */ /* 0x000fe400078e009c */
[-C--:B0-----:R-:W-:Y:S02]  /*5130*/  IMAD R160, R21, R22.reuse, RZ ;  /* 0x0000001615a07224 */ /* 0x081fe400078e02ff */
[----:B------:R-:W-:-:S04]  /*5140*/  IMAD.WIDE.U32 R2, R20, R22, R154 ;  /* 0x0000001614027225 */ /* 0x000fc800078e009a */
[----:B------:R-:W-:Y:S01]  /*5150*/  IMAD R160, R20, R23, R160 ;  /* 0x0000001714a07224 */ /* 0x000fe200078e02a0 */
[----:B-1----:R-:W-:-:S04]  /*5160*/  IADD3 R14, P1, R2, R152, RZ ;  /* 0x00000098020e7210 */ /* 0x002fc80007f3e0ff */
[----:B------:R-:W-:Y:S01]  /*5170*/  IADD3.X R15, R153, R3, R160, P1, !PT ;  /* 0x00000003990f7210 */ /* 0x000fe20000ffe4a0 */
[----:B------:R-:W-:Y:S08]  /*5180*/  @P2 BRA `(.L_x_32) ;  /* 0x0000000000042947 */ /* 0x000ff00003800000 */
[----:B------:R0:W5:Y:S02]  /*5190*/  LDG.E.U8 R16, desc[UR36][R14.64] ;  /* 0x000000240e107981 */ /* 0x000164000c1e1100 */
.L_x_32:
[----:B------:R-:W-:Y:S05]  /*51a0*/  BSYNC B1 ;  /* 0x0000000000017941 */ /* 0x000fea0003800000 */
.L_x_31:
[----:B------:R-:W2:Y:S01]  /*51b0*/  LDL.LU R3, [R1] ;  /* 0x0000000001037983 */ /* 0x000ea20000300800 */
[----:B-----5:R-:W-:Y:S01]  /*51c0*/  LOP3.LUT R2, R16, 0xffff, RZ, 0xc0, !PT ;  /* 0x0000ffff10027812 */ /* 0x020fe200078ec0ff */
[----:B------:R-:W-:Y:S01]  /*51d0*/  BSSY B1, `(.L_x_33) ;  /* 0x000000a000017945 */ /* 0x000fe20003800000 */
[----:B------:R-:W-:Y:S02]  /*51e0*/  ISETP.LT.OR P1, PT, R0, 0x2, !P0 ;  /* 0x000000020000780c */ /* 0x000fe40004721670 */
[----:B------:R-:W-:-:S05]  /*51f0*/  PRMT R2, R2, 0x8880, RZ ;  /* 0x0000888002027816 */ /* 0x000fca00000000ff */
[----:B------:R-:W-:-:S04]  /*5200*/  IMAD R2, R2, R18, RZ ;  /* 0x0000001202027224 */ /* 0x000fc800078e02ff */
[----:B--2---:R-:W-:-:S05]  /*5210*/  @!P2 IMAD R3, R3, R17, R2 ;  /* 0x000000110303a224 */ /* 0x004fca00078e0202 */
[----:B------:R1:W-:Y:S01]  /*5220*/  @!P2 STG.E.U8 desc[UR36][R4.64], R3 ;  /* 0x000000030400a986 */ /* 0x0003e2000c101124 */
[----:B------:R-:W-:Y:S05]  /*5230*/  @P1 BRA `(.L_x_34) ;  /* 0x00000000000c1947 */ /* 0x000fea0003800000 */
[----:B------:R-:W2:Y:S02]  /*5240*/  LDG.E.U8 R16, desc[UR36][R14.64+0x1] ;  /* 0x000001240e107981 */ /* 0x000ea4000c1e1100 */
[----:B--2---:R-:W-:-:S05]  /*5250*/  PRMT R2, R16, 0x8880, RZ ;  /* 0x0000888010027816 */ /* 0x004fca00000000ff */
[----:B------:R-:W-:-:S07]  /*5260*/  IMAD R2, R2, R18, RZ ;  /* 0x0000001202027224 */ /* 0x000fce00078e02ff */
.L_x_34:
[----:B------:R-:W-:Y:S05]  /*5270*/  BSYNC B1 ;  /* 0x0000000000017941 */ /* 0x000fea0003800000 */
.L_x_33:
[----:B-1----:R-:W2:Y:S01]  /*5280*/  LDL.LU R3, [R1+0x4] ;  /* 0x0000040001037983 */ /* 0x002ea20000300800 */
[C---:B------:R-:W-:Y:S01]  /*5290*/  SHF.L.U64.HI R159, R22.reuse, 0x3, R23 ;  /* 0x00000003169f7819 */ /* 0x040fe20000010217 */
[----:B------:R-:W-:Y:S01]  /*52a0*/  IMAD.SHL.U32 R158, R22, 0x8, RZ ;  /* 0x00000008169e7824 */ /* 0x000fe200078e00ff */
[----:B------:R-:W-:Y:S03]  /*52b0*/  BSSY B1, `(.L_x_35) ;  /* 0x000000d000017945 */ /* 0x000fe60003800000 */
[----:B------:R-:W-:-:S05]  /*52c0*/  IMAD.WIDE.U32 R12, R20, R22, R158 ;  /* 0x00000016140c7225 */ /* 0x000fca00078e009e */
[----:B------:R-:W-:Y:S02]  /*52d0*/  IADD3 R160, R160, R13, RZ ;  /* 0x0000000da0a07210 */ /* 0x000fe40007ffe0ff */
[----:B------:R-:W-:-:S04]  /*52e0*/  IADD3 R12, P2, P3, R156, R152, R12 ;  /* 0x000000989c0c7210 */ /* 0x000fc80007b5e00c */
[----:B------:R-:W-:Y:S01]  /*52f0*/  IADD3.X R13, R155, R153, R160, P2, P3 ;  /* 0x000000999b0d7210 */ /* 0x000fe200017e64a0 */
[----:B--2---:R-:W-:-:S05]  /*5300*/  @!P1 IMAD R3, R3, R17, R2 ;  /* 0x0000001103039224 */ /* 0x004fca00078e0202 */
[----:B------:R1:W-:Y:S01]  /*5310*/  @!P1 STG.E.U8 desc[UR36][R4.64+0x1], R3 ;  /* 0x0000010304009986 */ /* 0x0003e2000c101124 */
[----:B------:R-:W-:-:S04]  /*5320*/  ISETP.GE.AND P1, PT, R19, 0x9, PT ;  /* 0x000000091300780c */ /* 0x000fc80003f26270 */
[----:B------:R-:W-:-:S13]  /*5330*/  ISETP.LT.OR P4, PT, R0, 0x1, !P1 ;  /* 0x000000010000780c */ /* 0x000fda0004f81670 */
[----:B-1----:R-:W-:Y:S05]  /*5340*/  @P4 BRA `(.L_x_36) ;  /* 0x00000000000c4947 */ /* 0x002fea0003800000 */
[----:B------:R-:W2:Y:S02]  /*5350*/  LDG.E.U8 R16, desc[UR36][R12.64] ;  /* 0x000000240c107981 */ /* 0x000ea4000c1e1100 */
[----:B--2---:R-:W-:-:S05]  /*5360*/  PRMT R2, R16, 0x8880, RZ ;  /* 0x0000888010027816 */ /* 0x004fca00000000ff */
[----:B------:R-:W-:-:S07]  /*5370*/  IMAD R2, R2, R18, RZ ;  /* 0x0000001202027224 */ /* 0x000fce00078e02ff */
.L_x_36:
[----:B------:R-:W-:Y:S05]  /*5380*/  BSYNC B1 ;  /* 0x0000000000017941 */ /* 0x000fea0003800000 */
.L_x_35:
[----:B------:R-:W2:Y:S01]  /*5390*/  LDL.LU R3, [R1+0x8] ;  /* 0x0000080001037983 */ /* 0x000ea20000300800 */
[----:B------:R-:W-:Y:S01]  /*53a0*/  ISETP.LT.OR P2, PT, R0, 0x2, !P1 ;  /* 0x000000020000780c */ /* 0x000fe20004f41670 */
[----:B------:R-:W-:Y:S01]  /*53b0*/  BSSY B1, `(.L_x_37) ;  /* 0x0000007000017945 */ /* 0x000fe20003800000 */
[----:B--2---:R-:W-:-:S05]  /*53c0*/  @!P4 IMAD R3, R3, R17, R2 ;  /* 0x000000110303c224 */ /* 0x004fca00078e0202 */
[----:B------:R1:W-:Y:S06]  /*53d0*/  @!P4 STG.E.U8 desc[UR36][R10.64], R3 ;  /* 0x000000030a00c986 */ /* 0x0003ec000c101124 */
[----:B------:R-:W-:Y:S05]  /*53e0*/  @P2 BRA `(.L_x_38) ;  /* 0x00000000000c2947 */ /* 0x000fea0003800000 */
[----:B------:R-:W2:Y:S02]  /*53f0*/  LDG.E.U8 R16, desc[UR36][R12.64+0x1] ;  /* 0x000001240c107981 */ /* 0x000ea4000c1e1100 */
[----:B--2---:R-:W-:-:S05]  /*5400*/  PRMT R2, R16, 0x8880, RZ ;  /* 0x0000888010027816 */ /* 0x004fca00000000ff */
[----:B------:R-:W-:-:S07]  /*5410*/  IMAD R2, R2, R18, RZ ;  /* 0x0000001202027224 */ /* 0x000fce00078e02ff */
.L_x_38:
[----:B------:R-:W-:Y:S05]  /*5420*/  BSYNC B1 ;  /* 0x0000000000017941 */ /* 0x000fea0003800000 */
.L_x_37:
[----:B-1----:R-:W2:Y:S01]  /*5430*/  LDL.LU R3, [R1+0xc] ;  /* 0x00000c0001037983 */ /* 0x002ea20000300800 */
[----:B------:R-:W-:Y:S01]  /*5440*/  BSSY B1, `(.L_x_39) ;  /* 0x000000a000017945 */ /* 0x000fe20003800000 */
[C---:B------:R-:W-:Y:S02]  /*5450*/  ISETP.LT.OR P3, PT, R0.reuse, 0xa, !P0 ;  /* 0x0000000a0000780c */ /* 0x040fe40004761670 */
[----:B------:R-:W-:Y:S01]  /*5460*/  ISETP.LT.OR P4, PT, R0, 0x9, !P1 ;  /* 0x000000090000780c */ /* 0x000fe20004f81670 */
[----:B--2---:R-:W-:-:S05]  /*5470*/  @!P2 IMAD R3, R3, R17, R2 ;  /* 0x000000110303a224 */ /* 0x004fca00078e0202 */
[----:B------:R1:W-:Y:S01]  /*5480*/  @!P2 STG.E.U8 desc[UR36][R10.64+0x1], R3 ;  /* 0x000001030a00a986 */ /* 0x0003e2000c101124 */
[----:B------:R-:W-:-:S13]  /*5490*/  ISETP.LT.OR P2, PT, R0, 0x9, !P0 ;  /* 0x000000090000780c */ /* 0x000fda0004741670 */
[----:B-1----:R-:W-:Y:S05]  /*54a0*/  @P2 BRA `(.L_x_40) ;  /* 0x00000000000c2947 */ /* 0x002fea0003800000 */
[----:B------:R-:W2:Y:S02]  /*54b0*/  LDG.E.U8 R16, desc[UR36][R14.64+0x8] ;  /* 0x000008240e107981 */ /* 0x000ea4000c1e1100 */
[----:B--2---:R-:W-:-:S05]  /*54c0*/  PRMT R2, R16, 0x8880, RZ ;  /* 0x0000888010027816 */ /* 0x004fca00000000ff */
[----:B------:R-:W-:-:S07]  /*54d0*/  IMAD R2, R2, R18, RZ ;  /* 0x0000001202027224 */ /* 0x000fce00078e02ff */
.L_x_40:
[----:B------:R-:W-:Y:S05]  /*54e0*/  BSYNC B1 ;  /* 0x0000000000017941 */ /* 0x000fea0003800000 */
.L_x_39:
[----:B------:R-:W2:Y:S01]  /*54f0*/  LDL.LU R3, [R1+0x10] ;  /* 0x0000100001037983 */ /* 0x000ea20000300800 */
[----:B------:R-:W-:Y:S01]  /*5500*/  BSSY B1, `(.L_x_41) ;  /* 0x0000007000017945 */ /* 0x000fe20003800000 */
[----:B--2---:R-:W-:-:S05]  /*5510*/  @!P2 IMAD R3, R3, R17, R2 ;  /* 0x000000110303a224 */ /* 0x004fca00078e0202 */
[----:B------:R1:W-:Y:S01]  /*5520*/  @!P2 STG.E.U8 desc[UR36][R4.64+0x8], R3 ;  /* 0x000008030400a986 */ /* 0x0003e2000c101124 */
[----:B------:R-:W-:Y:S05]  /*5530*/  @P3 BRA `(.L_x_42) ;  /* 0x00000000000c3947 */ /* 0x000fea0003800000 */
[----:B------:R-:W2:Y:S02]  /*5540*/  LDG.E.U8 R16, desc[UR36][R14.64+0x9] ;  /* 0x000009240e107981 */ /* 0x000ea4000c1e1100 */
[----:B--2---:R-:W-:-:S05]  /*5550*/  PRMT R2, R16, 0x8880, RZ ;  /* 0x0000888010027816 */ /* 0x004fca00000000ff */
[----:B------:R-:W-:-:S07]  /*5560*/  IMAD R2, R2, R18, RZ ;  /* 0x0000001202027224 */ /* 0x000fce00078e02ff */
.L_x_42:
[----:B------:R-:W-:Y:S05]  /*5570*/  BSYNC B1 ;  /* 0x0000000000017941 */ /* 0x000fea0003800000 */
.L_x_41:
[----:B-1----:R-:W2:Y:S01]  /*5580*/  LDL.LU R3, [R1+0x14] ;  /* 0x0000140001037983 */ /* 0x002ea20000300800 */
[----:B------:R-:W-:Y:S01]  /*5590*/  BSSY B1, `(.L_x_43) ;  /* 0x0000007000017945 */ /* 0x000fe20003800000 */
[----:B--2---:R-:W-:-:S05]  /*55a0*/  @!P3 IMAD R3, R3, R17, R2 ;  /* 0x000000110303b224 */ /* 0x004fca00078e0202 */
[----:B------:R1:W-:Y:S01]  /*55b0*/  @!P3 STG.E.U8 desc[UR36][R4.64+0x9], R3 ;  /* 0x000009030400b986 */ /* 0x0003e2000c101124 */
[----:B------:R-:W-:Y:S05]  /*55c0*/  @P4 BRA `(.L_x_44) ;  /* 0x00000000000c4947 */ /* 0x000fea0003800000 */
[----:B------:R-:W2:Y:S02]  /*55d0*/  LDG.E.U8 R16, desc[UR36][R12.64+0x8] ;  /* 0x000008240c107981 */ /* 0x000ea4000c1e1100 */
[----:B--2---:R-:W-:-:S05]  /*55e0*/  PRMT R2, R16, 0x8880, RZ ;  /* 0x0000888010027816 */ /* 0x004fca00000000ff */
[----:B------:R-:W-:-:S07]  /*55f0*/  IMAD R2, R2, R18, RZ ;  /* 0x0000001202027224 */ /* 0x000fce00078e02ff */
.L_x_44:
[----:B------:R-:W-:Y:S05]  /*5600*/  BSYNC B1 ;  /* 0x0000000000017941 */ /* 0x000fea0003800000 */
.L_x_43:
[----:B-1----:R-:W2:Y:S01]  /*5610*/  LDL.LU R3, [R1+0x18] ;  /* 0x0000180001037983 */ /* 0x002ea20000300800 */
[C---:B------:R-:W-:Y:S01]  /*5620*/  ISETP.LT.OR P2, PT, R0.reuse, 0xa, !P1 ;  /* 0x0000000a0000780c */ /* 0x040fe20004f41670 */
[----:B------:R-:W-:Y:S01]  /*5630*/  BSSY B1, `(.L_x_45) ;  /* 0x000000a000017945 */ /* 0x000fe20003800000 */
[C---:B------:R-:W-:Y:S02]  /*5640*/  ISETP.LT.OR P3, PT, R0.reuse, 0x11, !P0 ;  /* 0x000000110000780c */ /* 0x040fe40004761670 */
[----:B------:R-:W-:Y:S01]  /*5650*/  ISETP.LT.OR P5, PT, R0, 0x11, !P1 ;  /* 0x000000110000780c */ /* 0x000fe20004fa1670 */
[----:B--2---:R-:W-:-:S05]  /*5660*/  @!P4 IMAD R3, R3, R17, R2 ;  /* 0x000000110303c224 */ /* 0x004fca00078e0202 */
[----:B------:R1:W-:Y:S01]  /*5670*/  @!P4 STG.E.U8 desc[UR36][R10.64+0x8], R3 ;  /* 0x000008030a00c986 */ /* 0x0003e2000c101124 */
[----:B------:R-:W-:Y:S02]  /*5680*/  ISETP.LT.OR P4, PT, R0, 0x12, !P0 ;  /* 0x000000120000780c */ /* 0x000fe40004781670 */
[----:B------:R-:W-:Y:S11]  /*5690*/  @P2 BRA `(.L_x_46) ;  /* 0x00000000000c2947 */ /* 0x000ff60003800000 */
[----:B------:R-:W2:Y:S02]  /*56a0*/  LDG.E.U8 R16, desc[UR36][R12.64+0x9] ;  /* 0x000009240c107981 */ /* 0x000ea4000c1e1100 */
[----:B--2---:R-:W-:-:S05]  /*56b0*/  PRMT R2, R16, 0x8880, RZ ;  /* 0x0000888010027816 */ /* 0x004fca00000000ff */
[----:B------:R-:W-:-:S07]  /*56c0*/  IMAD R2, R2, R18, RZ ;  /* 0x0000001202027224 */ /* 0x000fce00078e02ff */
.L_x_46:
[----:B------:R-:W-:Y:S05]  /*56d0*/  BSYNC B1 ;  /* 0x0000000000017941 */ /* 0x000fea0003800000 */
.L_x_45:
        /* <DEDUP_REMOVED lines=8> */
.L_x_48:
[----:B------:R-:W-:Y:S05]  /*5760*/  BSYNC B1 ;  /* 0x0000000000017941 */ /* 0x000fea0003800000 */
.L_x_47:
        /* <DEDUP_REMOVED lines=8> */
.L_x_50:
[----:B------:R-:W-:Y:S05]  /*57f0*/  BSYNC B1 ;  /* 0x0000000000017941 */ /* 0x000fea0003800000 */
.L_x_49:
        /* <DEDUP_REMOVED lines=8> */
.L_x_52:
[----:B------:R-:W-:Y:S05]  /*5880*/  BSYNC B1 ;  /* 0x0000000000017941 */ /* 0x000fea0003800000 */
.L_x_51:
        /* <DEDUP_REMOVED lines=12> */
.L_x_54:
[----:B------:R-:W-:Y:S05]  /*5950*/  BSYNC B1 ;  /* 0x0000000000017941 */ /* 0x000fea0003800000 */
.L_x_53:
        /* <DEDUP_REMOVED lines=8> */
.L_x_56:
[----:B------:R-:W-:Y:S05]  /*59e0*/  BSYNC B1 ;  /* 0x0000000000017941 */ /* 0x000fea0003800000 */
.L_x_55:
        /* <DEDUP_REMOVED lines=8> */
.L_x_58:
[----:B------:R-:W-:Y:S05]  /*5a70*/  BSYNC B1 ;  /* 0x0000000000017941 */ /* 0x000fea0003800000 */
.L_x_57:
        /* <DEDUP_REMOVED lines=8> */
.L_x_60:
[----:B------:R-:W-:Y:S05]  /*5b00*/  BSYNC B1 ;  /* 0x0000000000017941 */ /* 0x000fea0003800000 */
.L_x_59:
        /* <DEDUP_REMOVED lines=12> */
.L_x_62:
[----:B------:R-:W-:Y:S05]  /*5bd0*/  BSYNC B1 ;  /* 0x0000000000017941 */ /* 0x000fea0003800000 */
.L_x_61:
        /* <DEDUP_REMOVED lines=8> */
.L_x_64:
[----:B------:R-:W-:Y:S05]  /*5c60*/  BSYNC B1 ;  /* 0x0000000000017941 */ /* 0x000fea0003800000 */
.L_x_63:
        /* <DEDUP_REMOVED lines=8> */
.L_x_66:
[----:B------:R-:W-:Y:S05]  /*5cf0*/  BSYNC B1 ;  /* 0x0000000000017941 */ /* 0x000fea0003800000 */
.L_x_65:
        /* <DEDUP_REMOVED lines=8> */
.L_x_68:
[----:B------:R-:W-:Y:S05]  /*5d80*/  BSYNC B1 ;  /* 0x0000000000017941 */ /* 0x000fea0003800000 */
.L_x_67:
        /* <DEDUP_REMOVED lines=12> */
.L_x_70:
[----:B------:R-:W-:Y:S05]  /*5e50*/  BSYNC B1 ;  /* 0x0000000000017941 */ /* 0x000fea0003800000 */
.L_x_69:
        /* <DEDUP_REMOVED lines=8> */
.L_x_72:
[----:B------:R-:W-:Y:S05]  /*5ee0*/  BSYNC B1 ;  /* 0x0000000000017941 */ /* 0x000fea0003800000 */
.L_x_71:
        /* <DEDUP_REMOVED lines=8> */
.L_x_74:
[----:B------:R-:W-:Y:S05]  /*5f70*/  BSYNC B1 ;  /* 0x0000000000017941 */ /* 0x000fea0003800000 */
.L_x_73:
        /* <DEDUP_REMOVED lines=8> */
.L_x_76:
[----:B------:R-:W-:Y:S05]  /*6000*/  BSYNC B1 ;  /* 0x0000000000017941 */ /* 0x000fea0003800000 */
.L_x_75:
        /* <DEDUP_REMOVED lines=12> */
.L_x_78:
[----:B------:R-:W-:Y:S05]  /*60d0*/  BSYNC B1 ;  /* 0x0000000000017941 */ /* 0x000fea0003800000 */
.L_x_77:
        /* <DEDUP_REMOVED lines=8> */
.L_x_80:
[----:B------:R-:W-:Y:S05]  /*6160*/  BSYNC B1 ;  /* 0x0000000000017941 */ /* 0x000fea0003800000 */
.L_x_79:
        /* <DEDUP_REMOVED lines=8> */
.L_x_82:
[----:B------:R-:W-:Y:S05]  /*61f0*/  BSYNC B1 ;  /* 0x0000000000017941 */ /* 0x000fea0003800000 */
.L_x_81:
        /* <DEDUP_REMOVED lines=8> */
.L_x_84:
[----:B------:R-:W-:Y:S05]  /*6280*/  BSYNC B1 ;  /* 0x0000000000017941 */ /* 0x000fea0003800000 */
.L_x_83:
        /* <DEDUP_REMOVED lines=12> */
.L_x_86:
[----:B------:R-:W-:Y:S05]  /*6350*/  BSYNC B1 ;  /* 0x0000000000017941 */ /* 0x000fea0003800000 */
.L_x_85:
        /* <DEDUP_REMOVED lines=8> */
.L_x_88:
[----:B------:R-:W-:Y:S05]  /*63e0*/  BSYNC B1 ;  /* 0x0000000000017941 */ /* 0x000fea0003800000 */
.L_x_87:
        /* <DEDUP_REMOVED lines=8> */
.L_x_90:
[----:B------:R-:W-:Y:S05]  /*6470*/  BSYNC B1 ;  /* 0x0000000000017941 */ /* 0x000fea0003800000 */
.L_x_89:
        /* <DEDUP_REMOVED lines=8> */
.L_x_92:
[----:B------:R-:W-:Y:S05]  /*6500*/  BSYNC B1 ;  /* 0x0000000000017941 */ /* 0x000fea0003800000 */
.L_x_91:
        /* <DEDUP_REMOVED lines=12> */
.L_x_94:
[----:B------:R-:W-:Y:S05]  /*65d0*/  BSYNC B1 ;  /* 0x0000000000017941 */ /* 0x000fea0003800000 */
.L_x_93:
        /* <DEDUP_REMOVED lines=8> */
.L_x_96:
[----:B------:R-:W-:Y:S05]  /*6660*/  BSYNC B1 ;  /* 0x0000000000017941 */ /* 0x000fea0003800000 */
.L_x_95:
        /* <DEDUP_REMOVED lines=8> */
.L_x_98:
[----:B------:R-:W-:Y:S05]  /*66f0*/  BSYNC B1 ;  /* 0x0000000000017941 */ /* 0x000fea0003800000 */
.L_x_97:
        /* <DEDUP_REMOVED lines=8> */
.L_x_100:
[----:B------:R-:W-:Y:S05]  /*6780*/  BSYNC B1 ;  /* 0x0000000000017941 */ /* 0x000fea0003800000 */
.L_x_99:
        /* <DEDUP_REMOVED lines=12> */
.L_x_102:
[----:B------:R-:W-:Y:S05]  /*6850*/  BSYNC B1 ;  /* 0x0000000000017941 */ /* 0x000fea0003800000 */
.L_x_101:
        /* <DEDUP_REMOVED lines=8> */
.L_x_104:
[----:B------:R-:W-:Y:S05]  /*68e0*/  BSYNC B1 ;  /* 0x0000000000017941 */ /* 0x000fea0003800000 */
.L_x_103:
        /* <DEDUP_REMOVED lines=8> */
.L_x_106:
[----:B------:R-:W-:Y:S05]  /*6970*/  BSYNC B1 ;  /* 0x0000000000017941 */ /* 0x000fea0003800000 */
.L_x_105:
        /* <DEDUP_REMOVED lines=8> */
.L_x_108:
[----:B------:R-:W-:Y:S05]  /*6a00*/  BSYNC B1 ;  /* 0x0000000000017941 */ /* 0x000fea0003800000 */
.L_x_107:
        /* <DEDUP_REMOVED lines=12> */
.L_x_110:
[----:B------:R-:W-:Y:S05]  /*6ad0*/  BSYNC B1 ;  /* 0x0000000000017941 */ /* 0x000fea0003800000 */
.L_x_109:
        /* <DEDUP_REMOVED lines=8> */
.L_x_112:
[----:B------:R-:W-:Y:S05]  /*6b60*/  BSYNC B1 ;  /* 0x0000000000017941 */ /* 0x000fea0003800000 */
.L_x_111:
        /* <DEDUP_REMOVED lines=8> */
.L_x_114:
[----:B------:R-:W-:Y:S05]  /*6bf0*/  BSYNC B1 ;  /* 0x0000000000017941 */ /* 0x000fea0003800000 */
.L_x_113:
        /* <DEDUP_REMOVED lines=8> */
.L_x_116:
[----:B------:R-:W-:Y:S05]  /*6c80*/  BSYNC B1 ;  /* 0x0000000000017941 */ /* 0x000fea0003800000 */
.L_x_115:
        /* <DEDUP_REMOVED lines=12> */
.L_x_118:
[----:B------:R-:W-:Y:S05]  /*6d50*/  BSYNC B1 ;  /* 0x0000000000017941 */ /* 0x000fea0003800000 */
.L_x_117:
        /* <DEDUP_REMOVED lines=8> */
.L_x_120:
[----:B------:R-:W-:Y:S05]  /*6de0*/  BSYNC B1 ;  /* 0x0000000000017941 */ /* 0x000fea0003800000 */
.L_x_119:
        /* <DEDUP_REMOVED lines=8> */
.L_x_122:
[----:B------:R-:W-:Y:S05]  /*6e70*/  BSYNC B1 ;  /* 0x0000000000017941 */ /* 0x000fea0003800000 */
.L_x_121:
        /* <DEDUP_REMOVED lines=8> */
.L_x_124:
[----:B------:R-:W-:Y:S05]  /*6f00*/  BSYNC B1 ;  /* 0x0000000000017941 */ /* 0x000fea0003800000 */
.L_x_123:
        /* <DEDUP_REMOVED lines=12> */
.L_x_126:
[----:B------:R-:W-:Y:S05]  /*6fd0*/  BSYNC B1 ;  /* 0x0000000000017941 */ /* 0x000fea0003800000 */
.L_x_125:
        /* <DEDUP_REMOVED lines=8> */
.L_x_128:
[----:B------:R-:W-:Y:S05]  /*7060*/  BSYNC B1 ;  /* 0x0000000000017941 */ /* 0x000fea0003800000 */
.L_x_127:
        /* <DEDUP_REMOVED lines=8> */
.L_x_130:
[----:B------:R-:W-:Y:S05]  /*70f0*/  BSYNC B1 ;  /* 0x0000000000017941 */ /* 0x000fea0003800000 */
.L_x_129:
        /* <DEDUP_REMOVED lines=8> */
.L_x_132:
[----:B------:R-:W-:Y:S05]  /*7180*/  BSYNC B1 ;  /* 0x0000000000017941 */ /* 0x000fea0003800000 */
.L_x_131:
        /* <DEDUP_REMOVED lines=12> */
.L_x_134:
[----:B------:R-:W-:Y:S05]  /*7250*/  BSYNC B1 ;  /* 0x0000000000017941 */ /* 0x000fea0003800000 */
.L_x_133:
        /* <DEDUP_REMOVED lines=8> */
.L_x_136:
[----:B------:R-:W-:Y:S05]  /*72e0*/  BSYNC B1 ;  /* 0x0000000000017941 */ /* 0x000fea0003800000 */
.L_x_135:
        /* <DEDUP_REMOVED lines=8> */
.L_x_138:
[----:B------:R-:W-:Y:S05]  /*7370*/  BSYNC B1 ;  /* 0x0000000000017941 */ /* 0x000fea0003800000 */
.L_x_137:
        /* <DEDUP_REMOVED lines=8> */
.L_x_140:
[----:B------:R-:W-:Y:S05]  /*7400*/  BSYNC B1 ;  /* 0x0000000000017941 */ /* 0x000fea0003800000 */
.L_x_139:
        /* <DEDUP_REMOVED lines=12> */
.L_x_142:
[----:B------:R-:W-:Y:S05]  /*74d0*/  BSYNC B1 ;  /* 0x0000000000017941 */ /* 0x000fea0003800000 */
.L_x_141:
        /* <DEDUP_REMOVED lines=8> */
.L_x_144:
[----:B------:R-:W-:Y:S05]  /*7560*/  BSYNC B1 ;  /* 0x0000000000017941 */ /* 0x000fea0003800000 */
.L_x_143:
        /* <DEDUP_REMOVED lines=8> */
.L_x_146:
[----:B------:R-:W-:Y:S05]  /*75f0*/  BSYNC B1 ;  /* 0x0000000000017941 */ /* 0x000fea0003800000 */
.L_x_145:
        /* <DEDUP_REMOVED lines=8> */
.L_x_148:
[----:B------:R-:W-:Y:S05]  /*7680*/  BSYNC B1 ;  /* 0x0000000000017941 */ /* 0x000fea0003800000 */
.L_x_147:
        /* <DEDUP_REMOVED lines=12> */
.L_x_150:
[----:B------:R-:W-:Y:S05]  /*7750*/  BSYNC B1 ;  /* 0x0000000000017941 */ /* 0x000fea0003800000 */
.L_x_149:
        /* <DEDUP_REMOVED lines=8> */
.L_x_152:
[----:B------:R-:W-:Y:S05]  /*77e0*/  BSYNC B1 ;  /* 0x0000000000017941 */ /* 0x000fea0003800000 */
.L_x_151:
        /* <DEDUP_REMOVED lines=8> */
.L_x_154:
[----:B------:R-:W-:Y:S05]  /*7870*/  BSYNC B1 ;  /* 0x0000000000017941 */ /* 0x000fea0003800000 */
.L_x_153:
        /* <DEDUP_REMOVED lines=8> */
.L_x_156:
[----:B------:R-:W-:Y:S05]  /*7900*/  BSYNC B1 ;  /* 0x0000000000017941 */ /* 0x000fea0003800000 */
.L_x_155:
        /* <DEDUP_REMOVED lines=9> */
[----:B------:R-:W1:Y:S02]  /*79a0*/  LDG.E.U8 R16, desc[UR36][R12.64+0x79] ;  /* 0x000079240c107981 */ /* 0x000e64000c1e1100 */
[----:B-1----:R-:W-:-:S05]  /*79b0*/  PRMT R3, R16, 0x8880, RZ ;  /* 0x0000888010037816 */ /* 0x002fca00000000ff */
[----:B------:R-:W-:-:S07]  /*79c0*/  IMAD R2, R3, R18, RZ ;  /* 0x0000001203027224 */ /* 0x000fce00078e02ff */
.L_x_158:
[----:B------:R-:W-:Y:S05]  /*79d0*/  BSYNC B1 ;  /* 0x0000000000017941 */ /* 0x000fea0003800000 */
.L_x_157:
[----:B-1----:R-:W2:Y:S01]  /*79e0*/  LDL.LU R3, [R1+0xfc] ;  /* 0x0000fc0001037983 */ /* 0x002ea20000300800 */
[----:B------:R-:W-:Y:S01]  /*79f0*/  BSSY B1, `(.L_x_159) ;  /* 0x0000007000017945 */ /* 0x000fe20003800000 */
[----:B--2---:R-:W-:-:S05]  /*7a00*/  @!P4 IMAD R3, R3, R17, R2 ;  /* 0x000000110303c224 */ /* 0x004fca00078e0202 */
[----:B------:R1:W-:Y:S01]  /*7a10*/  @!P4 STG.E.U8 desc[UR36][R10.64+0x79], R3 ;  /* 0x000079030a00c986 */ /* 0x0003e2000c101124 */
[----:B------:R-:W-:Y:S05]  /*7a20*/  @P3 BRA `(.L_x_160) ;  /* 0x00000000000c3947 */ /* 0x000fea0003800000 */
[----:B------:R-:W1:Y:S02]  /*7a30*/  LDG.E.U8 R16, desc[UR36][R14.64+0x80] ;  /* 0x000080240e107981 */ /* 0x000e64000c1e1100 */
[----:B-1----:R-:W-:-:S05]  /*7a40*/  PRMT R3, R16, 0x8880, RZ ;  /* 0x0000888010037816 */ /* 0x002fca00000000ff */
[----:B------:R-:W-:-:S07]  /*7a50*/  IMAD R2, R3, R18, RZ ;  /* 0x0000001203027224 */ /* 0x000fce00078e02ff */
.L_x_160:
[----:B------:R-:W-:Y:S05]  /*7a60*/  BSYNC B1 ;  /* 0x0000000000017941 */ /* 0x000fea0003800000 */
.L_x_159:
        /* <DEDUP_REMOVED lines=8> */
.L_x_162:
[----:B------:R-:W-:Y:S05]  /*7af0*/  BSYNC B1 ;  /* 0x0000000000017941 */ /* 0x000fea0003800000 */
.L_x_161:
        /* <DEDUP_REMOVED lines=8> */
.L_x_164:
[----:B------:R-:W-:Y:S05]  /*7b80*/  BSYNC B1 ;  /* 0x0000000000017941 */ /* 0x000fea0003800000 */
.L_x_163:
        /* <DEDUP_REMOVED lines=12> */
.L_x_166:
[----:B------:R-:W-:Y:S05]  /*7c50*/  BSYNC B1 ;  /* 0x0000000000017941 */ /* 0x000fea0003800000 */
.L_x_165:
        /* <DEDUP_REMOVED lines=8> */
.L_x_168:
[----:B------:R-:W-:Y:S05]  /*7ce0*/  BSYNC B1 ;  /* 0x0000000000017941 */ /* 0x000fea0003800000 */
.L_x_167:
        /* <DEDUP_REMOVED lines=8> */
.L_x_170:
[----:B------:R-:W-:Y:S05]  /*7d70*/  BSYNC B1 ;  /* 0x0000000000017941 */ /* 0x000fea0003800000 */
.L_x_169:
        /* <DEDUP_REMOVED lines=8> */
.L_x_172:
[----:B------:R-:W-:Y:S05]  /*7e00*/  BSYNC B1 ;  /* 0x0000000000017941 */ /* 0x000fea0003800000 */
.L_x_171:
        /* <DEDUP_REMOVED lines=12> */
.L_x_174:
[----:B------:R-:W-:Y:S05]  /*7ed0*/  BSYNC B1 ;  /* 0x0000000000017941 */ /* 0x000fea0003800000 */
.L_x_173:
        /* <DEDUP_REMOVED lines=8> */
.L_x_176:
[----:B------:R-:W-:Y:S05]  /*7f60*/  BSYNC B1 ;  /* 0x0000000000017941 */ /* 0x000fea0003800000 */
.L_x_175:
        /* <DEDUP_REMOVED lines=8> */
.L_x_178:
[----:B------:R-:W-:Y:S05]  /*7ff0*/  BSYNC B1 ;  /* 0x0000000000017941 */ /* 0x000fea0003800000 */
.L_x_177:
        /* <DEDUP_REMOVED lines=8> */
.L_x_180:
[----:B------:R-:W-:Y:S05]  /*8080*/  BSYNC B1 ;  /* 0x0000000000017941 */ /* 0x000fea0003800000 */
.L_x_179:
        /* <DEDUP_REMOVED lines=12> */
.L_x_182:
[----:B------:R-:W-:Y:S05]  /*8150*/  BSYNC B1 ;  /* 0x0000000000017941 */ /* 0x000fea0003800000 */
.L_x_181:
        /* <DEDUP_REMOVED lines=8> */
.L_x_184:
[----:B------:R-:W-:Y:S05]  /*81e0*/  BSYNC B1 ;  /* 0x0000000000017941 */ /* 0x000fea0003800000 */
.L_x_183:
        /* <DEDUP_REMOVED lines=8> */
.L_x_186:
[----:B------:R-:W-:Y:S05]  /*8270*/  BSYNC B1 ;  /* 0x0000000000017941 */ /* 0x000fea0003800000 */
.L_x_185:
        /* <DEDUP_REMOVED lines=8> */
.L_x_188:
[----:B------:R-:W-:Y:S05]  /*8300*/  BSYNC B1 ;  /* 0x0000000000017941 */ /* 0x000fea0003800000 */
.L_x_187:
        /* <DEDUP_REMOVED lines=12> */
.L_x_190:
[----:B------:R-:W-:Y:S05]  /*83d0*/  BSYNC B1 ;  /* 0x0000000000017941 */ /* 0x000fea0003800000 */
.L_x_189:
        /* <DEDUP_REMOVED lines=8> */
.L_x_192:
[----:B------:R-:W-:Y:S05]  /*8460*/  BSYNC B1 ;  /* 0x0000000000017941 */ /* 0x000fea0003800000 */
.L_x_191:
        /* <DEDUP_REMOVED lines=8> */
.L_x_194:
[----:B------:R-:W-:Y:S05]  /*84f0*/  BSYNC B1 ;  /* 0x0000000000017941 */ /* 0x000fea0003800000 */
.L_x_193:
        /* <DEDUP_REMOVED lines=8> */
.L_x_196:
[----:B------:R-:W-:Y:S05]  /*8580*/  BSYNC B1 ;  /* 0x0000000000017941 */ /* 0x000fea0003800000 */
.L_x_195:
        /* <DEDUP_REMOVED lines=12> */
.L_x_198:
[----:B------:R-:W-:Y:S05]  /*8650*/  BSYNC B1 ;  /* 0x0000000000017941 */ /* 0x000fea0003800000 */
.L_x_197:
        /* <DEDUP_REMOVED lines=8> */
.L_x_200:
[----:B------:R-:W-:Y:S05]  /*86e0*/  BSYNC B1 ;  /* 0x0000000000017941 */ /* 0x000fea0003800000 */
.L_x_199:
        /* <DEDUP_REMOVED lines=8> */
.L_x_202:
[----:B------:R-:W-:Y:S05]  /*8770*/  BSYNC B1 ;  /* 0x0000000000017941 */ /* 0x000fea0003800000 */
.L_x_201:
        /* <DEDUP_REMOVED lines=8> */
.L_x_204:
[----:B------:R-:W-:Y:S05]  /*8800*/  BSYNC B1 ;  /* 0x0000000000017941 */ /* 0x000fea0003800000 */
.L_x_203:
        /* <DEDUP_REMOVED lines=12> */
.L_x_206:
[----:B------:R-:W-:Y:S05]  /*88d0*/  BSYNC B1 ;  /* 0x0000000000017941 */ /* 0x000fea0003800000 */
.L_x_205:
        /* <DEDUP_REMOVED lines=8> */
.L_x_208:
[----:B------:R-:W-:Y:S05]  /*8960*/  BSYNC B1 ;  /* 0x0000000000017941 */ /* 0x000fea0003800000 */
.L_x_207:
        /* <DEDUP_REMOVED lines=8> */
.L_x_210:
[----:B------:R-:W-:Y:S05]  /*89f0*/  BSYNC B1 ;  /* 0x0000000000017941 */ /* 0x000fea0003800000 */
.L_x_209:
        /* <DEDUP_REMOVED lines=8> */
.L_x_212:
[----:B------:R-:W-:Y:S05]  /*8a80*/  BSYNC B1 ;  /* 0x0000000000017941 */ /* 0x000fea0003800000 */
.L_x_211:
        /* <DEDUP_REMOVED lines=12> */
.L_x_214:
[----:B------:R-:W-:Y:S05]  /*8b50*/  BSYNC B1 ;  /* 0x0000000000017941 */ /* 0x000fea0003800000 */
.L_x_213:
        /* <DEDUP_REMOVED lines=8> */
.L_x_216:
[----:B------:R-:W-:Y:S05]  /*8be0*/  BSYNC B1 ;  /* 0x0000000000017941 */ /* 0x000fea0003800000 */
.L_x_215:
        /* <DEDUP_REMOVED lines=8> */
.L_x_218:
[----:B------:R-:W-:Y:S05]  /*8c70*/  BSYNC B1 ;  /* 0x0000000000017941 */ /* 0x000fea0003800000 */
.L_x_217:
        /* <DEDUP_REMOVED lines=8> */
.L_x_220:
[----:B------:R-:W-:Y:S05]  /*8d00*/  BSYNC B1 ;  /* 0x0000000000017941 */ /* 0x000fea0003800000 */
.L_x_219:
        /* <DEDUP_REMOVED lines=12> */
.L_x_222:
[----:B------:R-:W-:Y:S05]  /*8dd0*/  BSYNC B1 ;  /* 0x0000000000017941 */ /* 0x000fea0003800000 */
.L_x_221:
        /* <DEDUP_REMOVED lines=8> */
.L_x_224:
[----:B------:R-:W-:Y:S05]  /*8e60*/  BSYNC B1 ;  /* 0x0000000000017941 */ /* 0x000fea0003800000 */
.L_x_223:
        /* <DEDUP_REMOVED lines=8> */
.L_x_226:
[----:B------:R-:W-:Y:S05]  /*8ef0*/  BSYNC B1 ;  /* 0x0000000000017941 */ /* 0x000fea0003800000 */
.L_x_225:
        /* <DEDUP_REMOVED lines=8> */
.L_x_228:
[----:B------:R-:W-:Y:S05]  /*8f80*/  BSYNC B1 ;  /* 0x0000000000017941 */ /* 0x000fea0003800000 */
.L_x_227:
        /* <DEDUP_REMOVED lines=12> */
.L_x_230:
[----:B------:R-:W-:Y:S05]  /*9050*/  BSYNC B1 ;  /* 0x0000000000017941 */ /* 0x000fea0003800000 */
.L_x_229:
        /* <DEDUP_REMOVED lines=8> */
.L_x_232:
[----:B------:R-:W-:Y:S05]  /*90e0*/  BSYNC B1 ;  /* 0x0000000000017941 */ /* 0x000fea0003800000 */
.L_x_231:
        /* <DEDUP_REMOVED lines=8> */
.L_x_234:
[----:B------:R-:W-:Y:S05]  /*9170*/  BSYNC B1 ;  /* 0x0000000000017941 */ /* 0x000fea0003800000 */
.L_x_233:
        /* <DEDUP_REMOVED lines=8> */
.L_x_236:
[----:B------:R-:W-:Y:S05]  /*9200*/  BSYNC B1 ;  /* 0x0000000000017941 */ /* 0x000fea0003800000 */
.L_x_235:
        /* <DEDUP_REMOVED lines=12> */
.L_x_238:
[----:B------:R-:W-:Y:S05]  /*92d0*/  BSYNC B1 ;  /* 0x0000000000017941 */ /* 0x000fea0003800000 */
.L_x_237:
        /* <DEDUP_REMOVED lines=8> */
.L_x_240:
[----:B------:R-:W-:Y:S05]  /*9360*/  BSYNC B1 ;  /* 0x0000000000017941 */ /* 0x000fea0003800000 */
.L_x_239:
        /* <DEDUP_REMOVED lines=8> */
.L_x_242:
[----:B------:R-:W-:Y:S05]  /*93f0*/  BSYNC B1 ;  /* 0x0000000000017941 */ /* 0x000fea0003800000 */
.L_x_241:
        /* <DEDUP_REMOVED lines=8> */
.L_x_244:
[----:B------:R-:W-:Y:S05]  /*9480*/  BSYNC B1 ;  /* 0x0000000000017941 */ /* 0x000fea0003800000 */
.L_x_243:
        /* <DEDUP_REMOVED lines=12> */
.L_x_246:
[----:B------:R-:W-:Y:S05]  /*9550*/  BSYNC B1 ;  /* 0x0000000000017941 */ /* 0x000fea0003800000 */
.L_x_245:
        /* <DEDUP_REMOVED lines=8> */
.L_x_248:
[----:B------:R-:W-:Y:S05]  /*95e0*/  BSYNC B1 ;  /* 0x0000000000017941 */ /* 0x000fea0003800000 */
.L_x_247:
        /* <DEDUP_REMOVED lines=8> */
.L_x_250:
[----:B------:R-:W-:Y:S05]  /*9670*/  BSYNC B1 ;  /* 0x0000000000017941 */ /* 0x000fea0003800000 */
.L_x_249:
        /* <DEDUP_REMOVED lines=8> */
.L_x_252:
[----:B------:R-:W-:Y:S05]  /*9700*/  BSYNC B1 ;  /* 0x0000000000017941 */ /* 0x000fea0003800000 */
.L_x_251:
        /* <DEDUP_REMOVED lines=12> */
.L_x_254:
[----:B------:R-:W-:Y:S05]  /*97d0*/  BSYNC B1 ;  /* 0x0000000000017941 */ /* 0x000fea0003800000 */
.L_x_253:
        /* <DEDUP_REMOVED lines=8> */
.L_x_256:
[----:B------:R-:W-:Y:S05]  /*9860*/  BSYNC B1 ;  /* 0x0000000000017941 */ /* 0x000fea0003800000 */
.L_x_255:
        /* <DEDUP_REMOVED lines=8> */
.L_x_258:
[----:B------:R-:W-:Y:S05]  /*98f0*/  BSYNC B1 ;  /* 0x0000000000017941 */ /* 0x000fea0003800000 */
.L_x_257:
        /* <DEDUP_REMOVED lines=8> */
.L_x_260:
[----:B------:R-:W-:Y:S05]  /*9980*/  BSYNC B1 ;  /* 0x0000000000017941 */ /* 0x000fea0003800000 */
.L_x_259:
        /* <DEDUP_REMOVED lines=12> */
.L_x_262:
[----:B------:R-:W-:Y:S05]  /*9a50*/  BSYNC B1 ;  /* 0x0000000000017941 */ /* 0x000fea0003800000 */
.L_x_261:
        /* <DEDUP_REMOVED lines=8> */
.L_x_264:
[----:B------:R-:W-:Y:S05]  /*9ae0*/  BSYNC B1 ;  /* 0x0000000000017941 */ /* 0x000fea0003800000 */
.L_x_263:
        /* <DEDUP_REMOVED lines=8> */
.L_x_266:
[----:B------:R-:W-:Y:S05]  /*9b70*/  BSYNC B1 ;  /* 0x0000000000017941 */ /* 0x000fea0003800000 */
.L_x_265:
        /* <DEDUP_REMOVED lines=8> */
.L_x_268:
[----:B------:R-:W-:Y:S05]  /*9c00*/  BSYNC B1 ;  /* 0x0000000000017941 */ /* 0x000fea0003800000 */
.L_x_267:
        /* <DEDUP_REMOVED lines=12> */
.L_x_270:
[----:B------:R-:W-:Y:S05]  /*9cd0*/  BSYNC B1 ;  /* 0x0000000000017941 */ /* 0x000fea0003800000 */
.L_x_269:
        /* <DEDUP_REMOVED lines=8> */
.L_x_272:
[----:B------:R-:W-:Y:S05]  /*9d60*/  BSYNC B1 ;  /* 0x0000000000017941 */ /* 0x000fea0003800000 */
.L_x_271:
        /* <DEDUP_REMOVED lines=8> */
.L_x_274:
[----:B------:R-:W-:Y:S05]  /*9df0*/  BSYNC B1 ;  /* 0x0000000000017941 */ /* 0x000fea0003800000 */
.L_x_273:
        /* <DEDUP_REMOVED lines=8> */
.L_x_276:
[----:B------:R-:W-:Y:S05]  /*9e80*/  BSYNC B1 ;  /* 0x0000000000017941 */ /* 0x000fea0003800000 */
.L_x_275:
[----:B-1----:R-:W2:Y:S01]  /*9e90*/  LDL.LU R3, [R1+0x1e8] ;  /* 0x0001e80001037983 */ /* 0x002ea20000300800 */
[C---:B------:R-:W-:Y:S01]  /*9ea0*/  ISETP.LT.OR P4, PT, R0.reuse, 0xf2, !P1 ;  /* 0x000000f20000780c */ /* 0x040fe20004f81670 */
[----:B------:R-:W-:Y:S01]  /*9eb0*/  BSSY B1, `(.L_x_277) ;  /* 0x000000c000017945 */ /* 0x000fe20003800000 */
[----:B------:R-:W-:Y:S02]  /*9ec0*/  ISETP.LT.OR P3, PT, R0, 0xf9, !P0 ;  /* 0x000000f90000780c */ /* 0x000fe40004761670 */
[----:B------:R-:W-:Y:S02]  /*9ed0*/  IADD3 R163, P5, R20, 0x80, RZ ;  /* 0x0000008014a37810 */ /* 0x000fe40007fbe0ff */
[----:B------:R-:W-:Y:S01]  /*9ee0*/  ISETP.LT.OR P0, PT, R0, 0xfa, !P0 ;  /* 0x000000fa0000780c */ /* 0x000fe20004701670 */
[----:B--2---:R-:W-:-:S05]  /*9ef0*/  @!P2 IMAD R3, R3, R17, R2 ;  /* 0x000000110303a224 */ /* 0x004fca00078e0202 */
[----:B------:R1:W-:Y:S01]  /*9f00*/  @!P2 STG.E.U8 desc[UR36][R10.64+0xf0], R3 ;  /* 0x0000f0030a00a986 */ /* 0x0003e2000c101124 */
[C---:B------:R-:W-:Y:S02]  /*9f10*/  ISETP.LT.OR P2, PT, R0.reuse, 0xf9, !P1 ;  /* 0x000000f90000780c */ /* 0x040fe40004f41670 */
[----:B------:R-:W-:Y:S01]  /*9f20*/  ISETP.LT.OR P1, PT, R0, 0xfa, !P1 ;  /* 0x000000fa0000780c */ /* 0x000fe20004f21670 */
[----:B------:R-:W-:-:S12]  /*9f30*/  @P4 BRA `(.L_x_278) ;  /* 0x00000000000c4947 */ /* 0x000fd80003800000 */
[----:B------:R-:W1:Y:S02]  /*9f40*/  LDG.E.U8 R16, desc[UR36][R12.64+0xf1] ;  /* 0x0000f1240c107981 */ /* 0x000e64000c1e1100 */
[----:B-1----:R-:W-:-:S05]  /*9f50*/  PRMT R3, R16, 0x8880, RZ ;  /* 0x0000888010037816 */ /* 0x002fca00000000ff */
[----:B------:R-:W-:-:S07]  /*9f60*/  IMAD R2, R3, R18, RZ ;  /* 0x0000001203027224 */ /* 0x000fce00078e02ff */
.L_x_278:
[----:B------:R-:W-:Y:S05]  /*9f70*/  BSYNC B1 ;  /* 0x0000000000017941 */ /* 0x000fea0003800000 */
.L_x_277:
        /* <DEDUP_REMOVED lines=8> */
.L_x_280:
[----:B------:R-:W-:Y:S05]  /*a000*/  BSYNC B1 ;  /* 0x0000000000017941 */ /* 0x000fea0003800000 */
.L_x_279:
[----:B-1----:R-:W2:Y:S01]  /*a010*/  LDL.LU R3, [R1+0x1f0] ;  /* 0x0001f00001037983 */ /* 0x002ea20000300800 */
[----:B------:R-:W-:Y:S01]  /*a020*/  BSSY B1, `(.L_x_281) ;  /* 0x0000008000017945 */ /* 0x000fe20003800000 */
[----:B------:R-:W-:Y:S02]  /*a030*/  IMAD.X R21, RZ, RZ, R21, P5 ;  /* 0x000000ffff157224 */ /* 0x000fe400028e0615 */
[----:B--2---:R-:W-:-:S05]  /*a040*/  @!P3 IMAD R3, R3, R17, R2 ;  /* 0x000000110303b224 */ /* 0x004fca00078e0202 */
[----:B------:R1:W-:Y:S01]  /*a050*/  @!P3 STG.E.U8 desc[UR36][R4.64+0xf8], R3 ;  /* 0x0000f8030400b986 */ /* 0x0003e2000c101124 */
[----:B------:R-:W-:Y:S05]  /*a060*/  @P0 BRA `(.L_x_282) ;  /* 0x00000000000c0947 */ /* 0x000fea0003800000 */
[----:B------:R-:W1:Y:S02]  /*a070*/  LDG.E.U8 R16, desc[UR36][R14.64+0xf9] ;  /* 0x0000f9240e107981 */ /* 0x000e64000c1e1100 */
[----:B-1----:R-:W-:-:S05]  /*a080*/  PRMT R3, R16, 0x8880, RZ ;  /* 0x0000888010037816 */ /* 0x002fca00000000ff */
[----:B------:R-:W-:-:S07]  /*a090*/  IMAD R2, R3, R18, RZ ;  /* 0x0000001203027224 */ /* 0x000fce00078e02ff */
.L_x_282:
[----:B------:R-:W-:Y:S05]  /*a0a0*/  BSYNC B1 ;  /* 0x0000000000017941 */ /* 0x000fea0003800000 */
.L_x_281:
[----:B-1----:R-:W2:Y:S01]  /*a0b0*/  LDL.LU R3, [R1+0x1f4] ;  /* 0x0001f40001037983 */ /* 0x002ea20000300800 */
[----:B------:R-:W-:Y:S01]  /*a0c0*/  BSSY B1, `(.L_x_283) ;  /* 0x0000008000017945 */ /* 0x000fe20003800000 */
[----:B0-----:R-:W-:Y:S02]  /*a0d0*/  IMAD R14, R21, R22, RZ ;  /* 0x00000016150e7224 */ /* 0x001fe400078e02ff */
[----:B--2---:R-:W-:-:S05]  /*a0e0*/  @!P0 IMAD R3, R3, R17, R2 ;  /* 0x0000001103038224 */ /* 0x004fca00078e0202 */
[----:B------:R0:W-:Y:S01]  /*a0f0*/  @!P0 STG.E.U8 desc[UR36][R4.64+0xf9], R3 ;  /* 0x0000f90304008986 */ /* 0x0001e2000c101124 */
[----:B------:R-:W-:Y:S05]  /*a100*/  @P2 BRA `(.L_x_284) ;  /* 0x00000000000c2947 */ /* 0x000fea0003800000 */
[----:B------:R-:W0:Y:S02]  /*a110*/  LDG.E.U8 R16, desc[UR36][R12.64+0xf8] ;  /* 0x0000f8240c107981 */ /* 0x000e24000c1e1100 */
[----:B0-----:R-:W-:-:S05]  /*a120*/  PRMT R3, R16, 0x8880, RZ ;  /* 0x0000888010037816 */ /* 0x001fca00000000ff */
[----:B------:R-:W-:-:S07]  /*a130*/  IMAD R2, R3, R18, RZ ;  /* 0x0000001203027224 */ /* 0x000fce00078e02ff */
.L_x_284:
[----:B------:R-:W-:Y:S05]  /*a140*/  BSYNC B1 ;  /* 0x0000000000017941 */ /* 0x000fea0003800000 */
.L_x_283:
[----:B0-----:R-:W2:Y:S01]  /*a150*/  LDL.LU R3, [R1+0x1f8] ;  /* 0x0001f80001037983 */ /* 0x001ea20000300800 */
[----:B------:R-:W-:Y:S01]  /*a160*/  BSSY B1, `(.L_x_285) ;  /* 0x000000a000017945 */ /* 0x000fe20003800000 */
[C---:B------:R-:W-:Y:S02]  /*a170*/  IMAD R15, R163.reuse, R23, R14 ;  /* 0x00000017a30f7224 */ /* 0x040fe400078e020e */
[----:B------:R-:W-:-:S04]  /*a180*/  IMAD.WIDE.U32 R158, R163, R22, R158 ;  /* 0x00000016a39e7225 */ /* 0x000fc800078e009e */
[----:B------:R-:W-:-:S04]  /*a190*/  IMAD.WIDE.U32 R22, R163, R22, R154 ;  /* 0x00000016a3167225 */ /* 0x000fc800078e009a */
[----:B--2---:R-:W-:-:S05]  /*a1a0*/  @!P2 IMAD R3, R3, R17, R2 ;  /* 0x000000110303a224 */ /* 0x004fca00078e0202 */
[----:B------:R0:W-:Y:S01]  /*a1b0*/  @!P2 STG.E.U8 desc[UR36][R10.64+0xf8], R3 ;  /* 0x0000f8030a00a986 */ /* 0x0001e2000c101124 */
[----:B------:R-:W-:Y:S05]  /*a1c0*/  @P1 BRA `(.L_x_286) ;  /* 0x00000000000c1947 */ /* 0x000fea0003800000 */
[----:B------:R-:W0:Y:S02]  /*a1d0*/  LDG.E.U8 R16, desc[UR36][R12.64+0xf9] ;  /* 0x0000f9240c107981 */ /* 0x000e24000c1e1100 */
[----:B0-----:R-:W-:-:S05]  /*a1e0*/  PRMT R3, R16, 0x8880, RZ ;  /* 0x0000888010037816 */ /* 0x001fca00000000ff */
[----:B------:R-:W-:-:S07]  /*a1f0*/  IMAD R2, R3, R18, RZ ;  /* 0x0000001203027224 */ /* 0x000fce00078e02ff */
.L_x_286:
[----:B------:R-:W-:Y:S05]  /*a200*/  BSYNC B1 ;  /* 0x0000000000017941 */ /* 0x000fea0003800000 */
.L_x_285:
[----:B0-----:R-:W2:Y:S01]  /*a210*/  LDL.LU R3, [R1+0x1fc] ;  /* 0x0001fc0001037983 */ /* 0x001ea20000300800 */
[C---:B------:R-:W-:Y:S01]  /*a220*/  ISETP.GE.AND P2, PT, R19.reuse, 0x81, PT ;  /* 0x000000811300780c */ /* 0x040fe20003f46270 */
[----:B------:R-:W-:Y:S01]  /*a230*/  BSSY B1, `(.L_x_287) ;  /* 0x000000d000017945 */ /* 0x000fe20003800000 */
[-C--:B------:R-:W-:Y:S02]  /*a240*/  IADD3 R4, P5, R22, R152.reuse, RZ ;  /* 0x0000009816047210 */ /* 0x080fe40007fbe0ff */
[----:B------:R-:W-:Y:S02]  /*a250*/  ISETP.GE.AND P0, PT, R19, 0x89, PT ;  /* 0x000000891300780c */ /* 0x000fe40003f06270 */
[----:B------:R-:W-:Y:S02]  /*a260*/  IADD3.X R5, R153, R23, R15, P5, !PT ;  /* 0x0000001799057210 */ /* 0x000fe40002ffe40f */
[----:B------:R-:W-:Y:S02]  /*a270*/  IADD3 R152, P4, P3, R156, R152, R158 ;  /* 0x000000989c987210 */ /* 0x000fe40007b9e09e */
[----:B------:R-:W-:Y:S01]  /*a280*/  ISETP.LT.OR P5, PT, R0, 0x2, !P2 ;  /* 0x000000020000780c */ /* 0x000fe200057a1670 */
[----:B--2---:R-:W-:-:S05]  /*a290*/  @!P1 IMAD R3, R3, R17, R2 ;  /* 0x0000001103039224 */ /* 0x004fca00078e0202 */
[----:B------:R0:W-:Y:S01]  /*a2a0*/  @!P1 STG.E.U8 desc[UR36][R10.64+0xf9], R3 ;  /* 0x0000f9030a009986 */ /* 0x0001e2000c101124 */
[----:B------:R-:W-:-:S13]  /*a2b0*/  ISETP.LT.OR P1, PT, R0, 0x1, !P2 ;  /* 0x000000010000780c */ /* 0x000fda0005721670 */
[----:B0-----:R-:W-:Y:S05]  /*a2c0*/  @P1 BRA `(.L_x_288) ;  /* 0x00000000000c1947 */ /* 0x001fea0003800000 */
[----:B------:R-:W2:Y:S02]  /*a2d0*/  LDG.E.U8 R16, desc[UR36][R4.64] ;  /* 0x0000002404107981 */ /* 0x000ea4000c1e1100 */
[----:B--2---:R-:W-:-:S05]  /*a2e0*/  PRMT R3, R16, 0x8880, RZ ;  /* 0x0000888010037816 */ /* 0x004fca00000000ff */
[----:B------:R-:W-:-:S07]  /*a2f0*/  IMAD R2, R3, R18, RZ ;  /* 0x0000001203027224 */ /* 0x000fce00078e02ff */
.L_x_288:
[----:B------:R-:W-:Y:S05]  /*a300*/  BSYNC B1 ;  /* 0x0000000000017941 */ /* 0x000fea0003800000 */
.L_x_287:
[----:B------:R-:W-:Y:S01]  /*a310*/  @!P1 IMAD R3, R24, R17, R2 ;  /* 0x0000001118039224 */ /* 0x000fe200078e0202 */
[----:B------:R-:W-:Y:S01]  /*a320*/  BSSY B1, `(.L_x_289) ;  /* 0x0000007000017945 */ /* 0x000fe20003800000 */
[----:B------:R-:W-:-:S03]  /*a330*/  IMAD.IADD R158, R15, 0x1, R159 ;  /* 0x000000010f9e7824 */ /* 0x000fc600078e029f */
[----:B------:R0:W-:Y:S01]  /*a340*/  @!P1 STG.E.U8 desc[UR36][R6.64], R3 ;  /* 0x0000000306009986 */ /* 0x0001e2000c101124 */
[----:B------:R-:W-:Y:S05]  /*a350*/  @P5 BRA `(.L_x_290) ;  /* 0x00000000000c5947 */ /* 0x000fea0003800000 */
[----:B------:R-:W0:Y:S02]  /*a360*/  LDG.E.U8 R16, desc[UR36][R4.64+0x1] ;  /* 0x0000012404107981 */ /* 0x000e24000c1e1100 */
[----:B0-----:R-:W-:-:S05]  /*a370*/  PRMT R3, R16, 0x8880, RZ ;  /* 0x0000888010037816 */ /* 0x001fca00000000ff */
[----:B------:R-:W-:-:S07]  /*a380*/  IMAD R2, R3, R18, RZ ;  /* 0x0000001203027224 */ /* 0x000fce00078e02ff */
.L_x_290:
[----:B------:R-:W-:Y:S05]  /*a390*/  BSYNC B1 ;  /* 0x0000000000017941 */ /* 0x000fea0003800000 */
.L_x_289:
[C---:B------:R-:W-:Y:S01]  /*a3a0*/  ISETP.LT.OR P1, PT, R0.reuse, 0x1, !P0 ;  /* 0x000000010000780c */ /* 0x040fe20004721670 */
[----:B------:R-:W-:Y:S01]  /*a3b0*/  @!P5 IMAD R25, R25, R17, R2 ;  /* 0x000000111919d224 */ /* 0x000fe200078e0202 */
[----:B------:R-:W-:Y:S01]  /*a3c0*/  BSSY B1, `(.L_x_291) ;  /* 0x000000a000017945 */ /* 0x000fe20003800000 */
[----:B------:R-:W-:Y:S02]  /*a3d0*/  IADD3.X R153, R155, R153, R158, P4, P3 ;  /* 0x000000999b997210 */ /* 0x000fe400027e649e */
[C---:B------:R-:W-:Y:S01]  /*a3e0*/  ISETP.LT.OR P4, PT, R0.reuse, 0x2, !P0 ;  /* 0x000000020000780c */ /* 0x040fe20004781670 */
[----:B------:R1:W-:Y:S01]  /*a3f0*/  @!P5 STG.E.U8 desc[UR36][R6.64+0x1], R25 ;  /* 0x000001190600d986 */ /* 0x0003e2000c101124 */
[C---:B------:R-:W-:Y:S02]  /*a400*/  ISETP.LT.OR P5, PT, R0.reuse, 0x9, !P2 ;  /* 0x000000090000780c */ /* 0x040fe400057a1670 */
[----:B------:R-:W-:-:S04]  /*a410*/  ISETP.LT.OR P3, PT, R0, 0xa, !P2 ;  /* 0x0000000a0000780c */ /* 0x000fc80005761670 */
[----:B------:R-:W-:Y:S09]  /*a420*/  @P1 BRA `(.L_x_292) ;  /* 0x00000000000c1947 */ /* 0x000ff20003800000 */
[----:B------:R-:W0:Y:S02]  /*a430*/  LDG.E.U8 R16, desc[UR36][R152.64] ;  /* 0x0000002498107981 */ /* 0x000e24000c1e1100 */
[----:B0-----:R-:W-:-:S05]  /*a440*/  PRMT R3, R16, 0x8880, RZ ;  /* 0x0000888010037816 */ /* 0x001fca00000000ff */
[----:B------:R-:W-:-:S07]  /*a450*/  IMAD R2, R3, R18, RZ ;  /* 0x0000001203027224 */ /* 0x000fce00078e02ff */
.L_x_292:
[----:B------:R-:W-:Y:S05]  /*a460*/  BSYNC B1 ;  /* 0x0000000000017941 */ /* 0x000fea0003800000 */
.L_x_291:
[----:B0-----:R-:W-:Y:S01]  /*a470*/  @!P1 IMAD R3, R26, R17, R2 ;  /* 0x000000111a039224 */ /* 0x001fe200078e0202 */
[----:B------:R-:W-:Y:S04]  /*a480*/  BSSY B1, `(.L_x_293) ;  /* 0x0000006000017945 */ /* 0x000fe80003800000 */
[----:B------:R0:W-:Y:S01]  /*a490*/  @!P1 STG.E.U8 desc[UR36][R8.64], R3 ;  /* 0x0000000308009986 */ /* 0x0001e2000c101124 */
[----:B------:R-:W-:Y:S05]  /*a4a0*/  @P4 BRA `(.L_x_294) ;  /* 0x00000000000c4947 */ /* 0x000fea0003800000 */
[----:B------:R-:W0:Y:S02]  /*a4b0*/  LDG.E.U8 R16, desc[UR36][R152.64+0x1] ;  /* 0x0000012498107981 */ /* 0x000e24000c1e1100 */
[----:B0-----:R-:W-:-:S05]  /*a4c0*/  PRMT R3, R16, 0x8880, RZ ;  /* 0x0000888010037816 */ /* 0x001fca00000000ff */
[----:B------:R-:W-:-:S07]  /*a4d0*/  IMAD R2, R3, R18, RZ ;  /* 0x0000001203027224 */ /* 0x000fce00078e02ff */
.L_x_294:
[----:B------:R-:W-:Y:S05]  /*a4e0*/  BSYNC B1 ;  /* 0x0000000000017941 */ /* 0x000fea0003800000 */
.L_x_293:
[----:B------:R-:W-:Y:S01]  /*a4f0*/  @!P4 IMAD R27, R27, R17, R2 ;  /* 0x000000111b1bc224 */ /* 0x000fe200078e0202 */
[----:B------:R-:W-:Y:S04]  /*a500*/  BSSY B1, `(.L_x_295) ;  /* 0x0000006000017945 */ /* 0x000fe80003800000 */
[----:B------:R2:W-:Y:S01]  /*a510*/  @!P4 STG.E.U8 desc[UR36][R8.64+0x1], R27 ;  /* 0x0000011b0800c986 */ /* 0x0005e2000c101124 */
[----:B------:R-:W-:Y:S05]  /*a520*/  @P5 BRA `(.L_x_296) ;  /* 0x00000000000c5947 */ /* 0x000fea0003800000 */
[----:B------:R-:W0:Y:S02]  /*a530*/  LDG.E.U8 R16, desc[UR36][R4.64+0x8] ;  /* 0x0000082404107981 */ /* 0x000e24000c1e1100 */
[----:B0-----:R-:W-:-:S05]  /*a540*/  PRMT R3, R16, 0x8880, RZ ;  /* 0x0000888010037816 */ /* 0x001fca00000000ff */
[----:B------:R-:W-:-:S07]  /*a550*/  IMAD R2, R3, R18, RZ ;  /* 0x0000001203027224 */ /* 0x000fce00078e02ff */
.L_x_296:
[----:B------:R-:W-:Y:S05]  /*a560*/  BSYNC B1 ;  /* 0x0000000000017941 */ /* 0x000fea0003800000 */
.L_x_295:
[----:B0-----:R-:W-:Y:S01]  /*a570*/  @!P5 IMAD R3, R28, R17, R2 ;  /* 0x000000111c03d224 */ /* 0x001fe200078e0202 */
[----:B------:R-:W-:Y:S04]  /*a580*/  BSSY B1, `(.L_x_297) ;  /* 0x0000006000017945 */ /* 0x000fe80003800000 */
[----:B------:R0:W-:Y:S01]  /*a590*/  @!P5 STG.E.U8 desc[UR36][R6.64+0x8], R3 ;  /* 0x000008030600d986 */ /* 0x0001e2000c101124 */
[----:B------:R-:W-:Y:S05]  /*a5a0*/  @P3 BRA `(.L_x_298) ;  /* 0x00000000000c3947 */ /* 0x000fea0003800000 */
[----:B------:R-:W0:Y:S02]  /*a5b0*/  LDG.E.U8 R16, desc[UR36][R4.64+0x9] ;  /* 0x0000092404107981 */ /* 0x000e24000c1e1100 */
[----:B0-----:R-:W-:-:S05]  /*a5c0*/  PRMT R3, R16, 0x8880, RZ ;  /* 0x0000888010037816 */ /* 0x001fca00000000ff */
[----:B------:R-:W-:-:S07]  /*a5d0*/  IMAD R2, R3, R18, RZ ;  /* 0x0000001203027224 */ /* 0x000fce00078e02ff */
.L_x_298:
[----:B------:R-:W-:Y:S05]  /*a5e0*/  BSYNC B1 ;  /* 0x0000000000017941 */ /* 0x000fea0003800000 */
.L_x_297:
[C---:B------:R-:W-:Y:S01]  /*a5f0*/  ISETP.LT.OR P5, PT, R0.reuse, 0x9, !P0 ;  /* 0x000000090000780c */ /* 0x040fe200047a1670 */
[----:B------:R-:W-:Y:S01]  /*a600*/  @!P3 IMAD R29, R29, R17, R2 ;  /* 0x000000111d1db224 */ /* 0x000fe200078e0202 */
[----:B------:R-:W-:Y:S01]  /*a610*/  BSSY B1, `(.L_x_299) ;  /* 0x0000009000017945 */ /* 0x000fe20003800000 */
[C---:B------:R-:W-:Y:S02]  /*a620*/  ISETP.LT.OR P4, PT, R0.reuse, 0xa, !P0 ;  /* 0x0000000a0000780c */ /* 0x040fe40004781670 */
[C---:B------:R-:W-:Y:S01]  /*a630*/  ISETP.LT.OR P1, PT, R0.reuse, 0x12, !P2 ;  /* 0x000000120000780c */ /* 0x040fe20005721670 */
[----:B------:R3:W-:Y:S01]  /*a640*/  @!P3 STG.E.U8 desc[UR36][R6.64+0x9], R29 ;  /* 0x0000091d0600b986 */ /* 0x0007e2000c101124 */
[----:B------:R-:W-:-:S06]  /*a650*/  ISETP.LT.OR P3, PT, R0, 0x11, !P2 ;  /* 0x000000110000780c */ /* 0x000fcc0005761670 */
[----:B------:R-:W-:Y:S07]  /*a660*/  @P5 BRA `(.L_x_300) ;  /* 0x00000000000c5947 */ /* 0x000fee0003800000 */
[----:B------:R-:W0:Y:S02]  /*a670*/  LDG.E.U8 R16, desc[UR36][R152.64+0x8] ;  /* 0x0000082498107981 */ /* 0x000e24000c1e1100 */
[----:B0-----:R-:W-:-:S05]  /*a680*/  PRMT R3, R16, 0x8880, RZ ;  /* 0x0000888010037816 */ /* 0x001fca00000000ff */
[----:B------:R-:W-:-:S07]  /*a690*/  IMAD R2, R3, R18, RZ ;  /* 0x0000001203027224 */ /* 0x000fce00078e02ff */
.L_x_300:
[----:B------:R-:W-:Y:S05]  /*a6a0*/  BSYNC B1 ;  /* 0x0000000000017941 */ /* 0x000fea0003800000 */
.L_x_299:
[----:B0-----:R-:W-:Y:S01]  /*a6b0*/  @!P5 IMAD R3, R30, R17, R2 ;  /* 0x000000111e03d224 */ /* 0x001fe200078e0202 */
[----:B------:R-:W-:Y:S04]  /*a6c0*/  BSSY B1, `(.L_x_301) ;  /* 0x0000006000017945 */ /* 0x000fe80003800000 */
[----:B------:R0:W-:Y:S01]  /*a6d0*/  @!P5 STG.E.U8 desc[UR36][R8.64+0x8], R3 ;  /* 0x000008030800d986 */ /* 0x0001e2000c101124 */
[----:B------:R-:W-:Y:S05]  /*a6e0*/  @P4 BRA `(.L_x_302) ;  /* 0x00000000000c4947 */ /* 0x000fea0003800000 */
[----:B------:R-:W0:Y:S02]  /*a6f0*/  LDG.E.U8 R16, desc[UR36][R152.64+0x9] ;  /* 0x0000092498107981 */ /* 0x000e24000c1e1100 */
[----:B0-----:R-:W-:-:S05]  /*a700*/  PRMT R3, R16, 0x8880, RZ ;  /* 0x0000888010037816 */ /* 0x001fca00000000ff */
[----:B------:R-:W-:-:S07]  /*a710*/  IMAD R2, R3, R18, RZ ;  /* 0x0000001203027224 */ /* 0x000fce00078e02ff */
.L_x_302:
[----:B------:R-:W-:Y:S05]  /*a720*/  BSYNC B1 ;  /* 0x0000000000017941 */ /* 0x000fea0003800000 */
.L_x_301:
[----:B------:R-:W-:Y:S01]  /*a730*/  @!P4 IMAD R31, R31, R17, R2 ;  /* 0x000000111f1fc224 */ /* 0x000fe200078e0202 */
[----:B------:R-:W-:Y:S04]  /*a740*/  BSSY B1, `(.L_x_303) ;  /* 0x0000006000017945 */ /* 0x000fe80003800000 */
[----:B------:R4:W-:Y:S01]  /*a750*/  @!P4 STG.E.U8 desc[UR36][R8.64+0x9], R31 ;  /* 0x0000091f0800c986 */ /* 0x0009e2000c101124 */
[----:B------:R-:W-:Y:S05]  /*a760*/  @P3 BRA `(.L_x_304) ;  /* 0x00000000000c3947 */ /* 0x000fea0003800000 */
[----:B------:R-:W0:Y:S02]  /*a770*/  LDG.E.U8 R16, desc[UR36][R4.64+0x10] ;  /* 0x0000102404107981 */ /* 0x000e24000c1e1100 */
[----:B0-----:R-:W-:-:S05]  /*a780*/  PRMT R3, R16, 0x8880, RZ ;  /* 0x0000888010037816 */ /* 0x001fca00000000ff */
[----:B------:R-:W-:-:S07]  /*a790*/  IMAD R2, R3, R18, RZ ;  /* 0x0000001203027224 */ /* 0x000fce00078e02ff */
.L_x_304:
[----:B------:R-:W-:Y:S05]  /*a7a0*/  BSYNC B1 ;  /* 0x0000000000017941 */ /* 0x000fea0003800000 */
.L_x_303:
[----:B0-----:R-:W-:Y:S01]  /*a7b0*/  @!P3 IMAD R3, R32, R17, R2 ;  /* 0x000000112003b224 */ /* 0x001fe200078e0202 */
[----:B------:R-:W-:Y:S04]  /*a7c0*/  BSSY B1, `(.L_x_305) ;  /* 0x0000006000017945 */ /* 0x000fe80003800000 */
[----:B------:R0:W-:Y:S01]  /*a7d0*/  @!P3 STG.E.U8 desc[UR36][R6.64+0x10], R3 ;  /* 0x000010030600b986 */ /* 0x0001e2000c101124 */
[----:B------:R-:W-:Y:S05]  /*a7e0*/  @P1 BRA `(.L_x_306) ;  /* 0x00000000000c1947 */ /* 0x000fea0003800000 */
[----:B------:R-:W0:Y:S02]  /*a7f0*/  LDG.E.U8 R16, desc[UR36][R4.64+0x11] ;  /* 0x0000112404107981 */ /* 0x000e24000c1e1100 */
[----:B0-----:R-:W-:-:S05]  /*a800*/  PRMT R3, R16, 0x8880, RZ ;  /* 0x0000888010037816 */ /* 0x001fca00000000ff */
[----:B------:R-:W-:-:S07]  /*a810*/  IMAD R2, R3, R18, RZ ;  /* 0x0000001203027224 */ /* 0x000fce00078e02ff */
.L_x_306:
[----:B------:R-:W-:Y:S05]  /*a820*/  BSYNC B1 ;  /* 0x0000000000017941 */ /* 0x000fea0003800000 */
.L_x_305:
        /* <DEDUP_REMOVED lines=11> */
.L_x_308:
[----:B------:R-:W-:Y:S05]  /*a8e0*/  BSYNC B1 ;  /* 0x0000000000017941 */ /* 0x000fea0003800000 */
.L_x_307:
[----:B0-----:R-:W-:Y:S01]  /*a8f0*/  @!P4 IMAD R3, R34, R17, R2 ;  /* 0x000000112203c224 */ /* 0x001fe200078e0202 */
[----:B------:R-:W-:Y:S04]  /*a900*/  BSSY B1, `(.L_x_309) ;  /* 0x0000006000017945 */ /* 0x000fe80003800000 */
[----:B------:R0:W-:Y:S01]  /*a910*/  @!P4 STG.E.U8 desc[UR36][R8.64+0x10], R3 ;  /* 0x000010030800c986 */ /* 0x0001e2000c101124 */
[----:B------:R-:W-:Y:S05]  /*a920*/  @P3 BRA `(.L_x_310) ;  /* 0x00000000000c3947 */ /* 0x000fea0003800000 */
[----:B------:R-:W0:Y:S02]  /*a930*/  LDG.E.U8 R16, desc[UR36][R152.64+0x11] ;  /* 0x0000112498107981 */ /* 0x000e24000c1e1100 */
[----:B0-----:R-:W-:-:S05]  /*a940*/  PRMT R3, R16, 0x8880, RZ ;  /* 0x0000888010037816 */ /* 0x001fca00000000ff */
[----:B------:R-:W-:-:S07]  /*a950*/  IMAD R2, R3, R18, RZ ;  /* 0x0000001203027224 */ /* 0x000fce00078e02ff */
.L_x_310:
[----:B------:R-:W-:Y:S05]  /*a960*/  BSYNC B1 ;  /* 0x0000000000017941 */ /* 0x000fea0003800000 */
.L_x_309:
[----:B------:R-:W-:Y:S01]  /*a970*/  @!P3 IMAD R35, R35, R17, R2 ;  /* 0x000000112323b224 */ /* 0x000fe200078e0202 */
[----:B------:R-:W-:Y:S04]  /*a980*/  BSSY B1, `(.L_x_311) ;  /* 0x0000006000017945 */ /* 0x000fe80003800000 */
[----:B------:R0:W-:Y:S01]  /*a990*/  @!P3 STG.E.U8 desc[UR36][R8.64+0x11], R35 ;  /* 0x000011230800b986 */ /* 0x0001e2000c101124 */
[----:B------:R-:W-:Y:S05]  /*a9a0*/  @P5 BRA `(.L_x_312) ;  /* 0x00000000000c5947 */ /* 0x000fea0003800000 */
[----:B------:R-:W0:Y:S02]  /*a9b0*/  LDG.E.U8 R16, desc[UR36][R4.64+0x18] ;  /* 0x0000182404107981 */ /* 0x000e24000c1e1100 */
[----:B0-----:R-:W-:-:S05]  /*a9c0*/  PRMT R3, R16, 0x8880, RZ ;  /* 0x0000888010037816 */ /* 0x001fca00000000ff */
[----:B------:R-:W-:-:S07]  /*a9d0*/  IMAD R2, R3, R18, RZ ;  /* 0x0000001203027224 */ /* 0x000fce00078e02ff */
.L_x_312:
[----:B------:R-:W-:Y:S05]  /*a9e0*/  BSYNC B1 ;  /* 0x0000000000017941 */ /* 0x000fea0003800000 */
.L_x_311:
[----:B0-----:R-:W-:Y:S01]  /*a9f0*/  @!P5 IMAD R3, R36, R17, R2 ;  /* 0x000000112403d224 */ /* 0x001fe200078e0202 */
[----:B------:R-:W-:Y:S04]  /*aa00*/  BSSY B1, `(.L_x_313) ;  /* 0x0000006000017945 */ /* 0x000fe80003800000 */
[----:B------:R0:W-:Y:S01]  /*aa10*/  @!P5 STG.E.U8 desc[UR36][R6.64+0x18], R3 ;  /* 0x000018030600d986 */ /* 0x0001e2000c101124 */
[----:B------:R-:W-:Y:S05]  /*aa20*/  @P1 BRA `(.L_x_314) ;  /* 0x00000000000c1947 */ /* 0x000fea0003800000 */
[----:B------:R-:W0:Y:S02]  /*aa30*/  LDG.E.U8 R16, desc[UR36][R4.64+0x19] ;  /* 0x0000192404107981 */ /* 0x000e24000c1e1100 */
[----:B0-----:R-:W-:-:S05]  /*aa40*/  PRMT R3, R16, 0x8880, RZ ;  /* 0x0000888010037816 */ /* 0x001fca00000000ff */
[----:B------:R-:W-:-:S07]  /*aa50*/  IMAD R2, R3, R18, RZ ;  /* 0x0000001203027224 */ /* 0x000fce00078e02ff */
.L_x_314:
[----:B------:R-:W-:Y:S05]  /*aa60*/  BSYNC B1 ;  /* 0x0000000000017941 */ /* 0x000fea0003800000 */
.L_x_313:
        /* <DEDUP_REMOVED lines=11> */
.L_x_316:
[----:B------:R-:W-:Y:S05]  /*ab20*/  BSYNC B1 ;  /* 0x0000000000017941 */ /* 0x000fea0003800000 */
.L_x_315:
[----:B0-----:R-:W-:Y:S01]  /*ab30*/  @!P4 IMAD R3, R38, R17, R2 ;  /* 0x000000112603c224 */ /* 0x001fe200078e0202 */
[----:B------:R-:W-:Y:S04]  /*ab40*/  BSSY B1, `(.L_x_317) ;  /* 0x0000006000017945 */ /* 0x000fe80003800000 */
[----:B------:R0:W-:Y:S01]  /*ab50*/  @!P4 STG.E.U8 desc[UR36][R8.64+0x18], R3 ;  /* 0x000018030800c986 */ /* 0x0001e2000c101124 */
[----:B------:R-:W-:Y:S05]  /*ab60*/  @P3 BRA `(.L_x_318) ;  /* 0x00000000000c3947 */ /* 0x000fea0003800000 */
[----:B------:R-:W0:Y:S02]  /*ab70*/  LDG.E.U8 R16, desc[UR36][R152.64+0x19] ;  /* 0x0000192498107981 */ /* 0x000e24000c1e1100 */
[----:B0-----:R-:W-:-:S05]  /*ab80*/  PRMT R3, R16, 0x8880, RZ ;  /* 0x0000888010037816 */ /* 0x001fca00000000ff */
[----:B------:R-:W-:-:S07]  /*ab90*/  IMAD R2, R3, R18, RZ ;  /* 0x0000001203027224 */ /* 0x000fce00078e02ff */
.L_x_318:
[----:B------:R-:W-:Y:S05]  /*aba0*/  BSYNC B1 ;  /* 0x0000000000017941 */ /* 0x000fea0003800000 */
.L_x_317:
[----:B------:R-:W-:Y:S01]  /*abb0*/  @!P3 IMAD R39, R39, R17, R2 ;  /* 0x000000112727b224 */ /* 0x000fe200078e0202 */
[----:B------:R-:W-:Y:S04]  /*abc0*/  BSSY B1, `(.L_x_319) ;  /* 0x0000006000017945 */ /* 0x000fe80003800000 */
[----:B------:R0:W-:Y:S01]  /*abd0*/  @!P3 STG.E.U8 desc[UR36][R8.64+0x19], R39 ;  /* 0x000019270800b986 */ /* 0x0001e2000c101124 */
[----:B------:R-:W-:Y:S05]  /*abe0*/  @P5 BRA `(.L_x_320) ;  /* 0x00000000000c5947 */ /* 0x000fea0003800000 */
[----:B------:R-:W0:Y:S02]  /*abf0*/  LDG.E.U8 R16, desc[UR36][R4.64+0x20] ;  /* 0x0000202404107981 */ /* 0x000e24000c1e1100 */
[----:B0-----:R-:W-:-:S05]  /*ac00*/  PRMT R3, R16, 0x8880, RZ ;  /* 0x0000888010037816 */ /* 0x001fca00000000ff */
[----:B------:R-:W-:-:S07]  /*ac10*/  IMAD R2, R3, R18, RZ ;  /* 0x0000001203027224 */ /* 0x000fce00078e02ff */
.L_x_320:
[----:B------:R-:W-:Y:S05]  /*ac20*/  BSYNC B1 ;  /* 0x0000000000017941 */ /* 0x000fea0003800000 */
.L_x_319:
[----:B0-----:R-:W-:Y:S01]  /*ac30*/  @!P5 IMAD R3, R40, R17, R2 ;  /* 0x000000112803d224 */ /* 0x001fe200078e0202 */
[----:B------:R-:W-:Y:S04]  /*ac40*/  BSSY B1, `(.L_x_321) ;  /* 0x0000006000017945 */ /* 0x000fe80003800000 */
[----:B------:R0:W-:Y:S01]  /*ac50*/  @!P5 STG.E.U8 desc[UR36][R6.64+0x20], R3 ;  /* 0x000020030600d986 */ /* 0x0001e2000c101124 */
[----:B------:R-:W-:Y:S05]  /*ac60*/  @P1 BRA `(.L_x_322) ;  /* 0x00000000000c1947 */ /* 0x000fea0003800000 */
[----:B------:R-:W0:Y:S02]  /*ac70*/  LDG.E.U8 R16, desc[UR36][R4.64+0x21] ;  /* 0x0000212404107981 */ /* 0x000e24000c1e1100 */
[----:B0-----:R-:W-:-:S05]  /*ac80*/  PRMT R3, R16, 0x8880, RZ ;  /* 0x0000888010037816 */ /* 0x001fca00000000ff */
[----:B------:R-:W-:-:S07]  /*ac90*/  IMAD R2, R3, R18, RZ ;  /* 0x0000001203027224 */ /* 0x000fce00078e02ff */
.L_x_322:
[----:B------:R-:W-:Y:S05]  /*aca0*/  BSYNC B1 ;  /* 0x0000000000017941 */ /* 0x000fea0003800000 */
.L_x_321:
        /* <DEDUP_REMOVED lines=11> */
.L_x_324:
[----:B------:R-:W-:Y:S05]  /*ad60*/  BSYNC B1 ;  /* 0x0000000000017941 */ /* 0x000fea0003800000 */
.L_x_323:
[----:B0-----:R-:W-:Y:S01]  /*ad70*/  @!P4 IMAD R3, R42, R17, R2 ;  /* 0x000000112a03c224 */ /* 0x001fe200078e0202 */
[----:B------:R-:W-:Y:S04]  /*ad80*/  BSSY B1, `(.L_x_325) ;  /* 0x0000006000017945 */ /* 0x000fe80003800000 */
[----:B------:R0:W-:Y:S01]  /*ad90*/  @!P4 STG.E.U8 desc[UR36][R8.64+0x20], R3 ;  /* 0x000020030800c986 */ /* 0x0001e2000c101124 */
[----:B------:R-:W-:Y:S05]  /*ada0*/  @P3 BRA `(.L_x_326) ;  /* 0x00000000000c3947 */ /* 0x000fea0003800000 */
[----:B------:R-:W0:Y:S02]  /*adb0*/  LDG.E.U8 R16, desc[UR36][R152.64+0x21] ;  /* 0x0000212498107981 */ /* 0x000e24000c1e1100 */
[----:B0-----:R-:W-:-:S05]  /*adc0*/  PRMT R3, R16, 0x8880, RZ ;  /* 0x0000888010037816 */ /* 0x001fca00000000ff */
[----:B------:R-:W-:-:S07]  /*add0*/  IMAD R2, R3, R18, RZ ;  /* 0x0000001203027224 */ /* 0x000fce00078e02ff */
.L_x_326:
[----:B------:R-:W-:Y:S05]  /*ade0*/  BSYNC B1 ;  /* 0x0000000000017941 */ /* 0x000fea0003800000 */
.L_x_325:
[----:B------:R-:W-:Y:S01]  /*adf0*/  @!P3 IMAD R43, R43, R17, R2 ;  /* 0x000000112b2bb224 */ /* 0x000fe200078e0202 */
[----:B------:R-:W-:Y:S04]  /*ae00*/  BSSY B1, `(.L_x_327) ;  /* 0x0000006000017945 */ /* 0x000fe80003800000 */
[----:B------:R0:W-:Y:S01]  /*ae10*/  @!P3 STG.E.U8 desc[UR36][R8.64+0x21], R43 ;  /* 0x0000212b0800b986 */ /* 0x0001e2000c101124 */
[----:B------:R-:W-:Y:S05]  /*ae20*/  @P5 BRA `(.L_x_328) ;  /* 0x00000000000c5947 */ /* 0x000fea0003800000 */
[----:B------:R-:W0:Y:S02]  /*ae30*/  LDG.E.U8 R16, desc[UR36][R4.64+0x28] ;  /* 0x0000282404107981 */ /* 0x000e24000c1e1100 */
[----:B0-----:R-:W-:-:S05]  /*ae40*/  PRMT R3, R16, 0x8880, RZ ;  /* 0x0000888010037816 */ /* 0x001fca00000000ff */
[----:B------:R-:W-:-:S07]  /*ae50*/  IMAD R2, R3, R18, RZ ;  /* 0x0000001203027224 */ /* 0x000fce00078e02ff */
.L_x_328:
[----:B------:R-:W-:Y:S05]  /*ae60*/  BSYNC B1 ;  /* 0x0000000000017941 */ /* 0x000fea0003800000 */
.L_x_327:
[----:B0-----:R-:W-:Y:S01]  /*ae70*/  @!P5 IMAD R3, R44, R17, R2 ;  /* 0x000000112c03d224 */ /* 0x001fe200078e0202 */
[----:B------:R-:W-:Y:S04]  /*ae80*/  BSSY B1, `(.L_x_329) ;  /* 0x0000006000017945 */ /* 0x000fe80003800000 */
[----:B------:R0:W-:Y:S01]  /*ae90*/  @!P5 STG.E.U8 desc[UR36][R6.64+0x28], R3 ;  /* 0x000028030600d986 */ /* 0x0001e2000c101124 */
[----:B------:R-:W-:Y:S05]  /*aea0*/  @P1 BRA `(.L_x_330) ;  /* 0x00000000000c1947 */ /* 0x000fea0003800000 */
[----:B------:R-:W0:Y:S02]  /*aeb0*/  LDG.E.U8 R16, desc[UR36][R4.64+0x29] ;  /* 0x0000292404107981 */ /* 0x000e24000c1e1100 */
[----:B0-----:R-:W-:-:S05]  /*aec0*/  PRMT R3, R16, 0x8880, RZ ;  /* 0x0000888010037816 */ /* 0x001fca00000000ff */
[----:B------:R-:W-:-:S07]  /*aed0*/  IMAD R2, R3, R18, RZ ;  /* 0x0000001203027224 */ /* 0x000fce00078e02ff */
.L_x_330:
[----:B------:R-:W-:Y:S05]  /*aee0*/  BSYNC B1 ;  /* 0x0000000000017941 */ /* 0x000fea0003800000 */
.L_x_329:
        /* <DEDUP_REMOVED lines=11> */
.L_x_332:
[----:B------:R-:W-:Y:S05]  /*afa0*/  BSYNC B1 ;  /* 0x0000000000017941 */ /* 0x000fea0003800000 */
.L_x_331:
[----:B0-----:R-:W-:Y:S01]  /*afb0*/  @!P4 IMAD R3, R46, R17, R2 ;  /* 0x000000112e03c224 */ /* 0x001fe200078e0202 */
[----:B------:R-:W-:Y:S04]  /*afc0*/  BSSY B1, `(.L_x_333) ;  /* 0x0000006000017945 */ /* 0x000fe80003800000 */
[----:B------:R0:W-:Y:S01]  /*afd0*/  @!P4 STG.E.U8 desc[UR36][R8.64+0x28], R3 ;  /* 0x000028030800c986 */ /* 0x0001e2000c101124 */
[----:B------:R-:W-:Y:S05]  /*afe0*/  @P3 BRA `(.L_x_334) ;  /* 0x00000000000c3947 */ /* 0x000fea0003800000 */
[----:B------:R-:W0:Y:S02]  /*aff0*/  LDG.E.U8 R16, desc[UR36][R152.64+0x29] ;  /* 0x0000292498107981 */ /* 0x000e24000c1e1100 */
[----:B0-----:R-:W-:-:S05]  /*b000*/  PRMT R3, R16, 0x8880, RZ ;  /* 0x0000888010037816 */ /* 0x001fca00000000ff */
[----:B------:R-:W-:-:S07]  /*b010*/  IMAD R2, R3, R18, RZ ;  /* 0x0000001203027224 */ /* 0x000fce00078e02ff */
.L_x_334:
[----:B------:R-:W-:Y:S05]  /*b020*/  BSYNC B1 ;  /* 0x0000000000017941 */ /* 0x000fea0003800000 */
.L_x_333:
[----:B------:R-:W-:Y:S01]  /*b030*/  @!P3 IMAD R47, R47, R17, R2 ;  /* 0x000000112f2fb224 */ /* 0x000fe200078e0202 */
[----:B------:R-:W-:Y:S04]  /*b040*/  BSSY B1, `(.L_x_335) ;  /* 0x0000006000017945 */ /* 0x000fe80003800000 */
[----:B------:R0:W-:Y:S01]  /*b050*/  @!P3 STG.E.U8 desc[UR36][R8.64+0x29], R47 ;  /* 0x0000292f0800b986 */ /* 0x0001e2000c101124 */
[----:B------:R-:W-:Y:S05]  /*b060*/  @P5 BRA `(.L_x_336) ;  /* 0x00000000000c5947 */ /* 0x000fea0003800000 */
[----:B------:R-:W0:Y:S02]  /*b070*/  LDG.E.U8 R16, desc[UR36][R4.64+0x30] ;  /* 0x0000302404107981 */ /* 0x000e24000c1e1100 */
[----:B0-----:R-:W-:-:S05]  /*b080*/  PRMT R3, R16, 0x8880, RZ ;  /* 0x0000888010037816 */ /* 0x001fca00000000ff */
[----:B------:R-:W-:-:S07]  /*b090*/  IMAD R2, R3, R18, RZ ;  /* 0x0000001203027224 */ /* 0x000fce00078e02ff */
.L_x_336:
[----:B------:R-:W-:Y:S05]  /*b0a0*/  BSYNC B1 ;  /* 0x0000000000017941 */ /* 0x000fea0003800000 */
.L_x_335:
[----:B0-----:R-:W-:Y:S01]  /*b0b0*/  @!P5 IMAD R3, R48, R17, R2 ;  /* 0x000000113003d224 */ /* 0x001fe200078e0202 */
[----:B------:R-:W-:Y:S04]  /*b0c0*/  BSSY B1, `(.L_x_337) ;  /* 0x0000006000017945 */ /* 0x000fe80003800000 */
[----:B------:R0:W-:Y:S01]  /*b0d0*/  @!P5 STG.E.U8 desc[UR36][R6.64+0x30], R3 ;  /* 0x000030030600d986 */ /* 0x0001e2000c101124 */
[----:B------:R-:W-:Y:S05]  /*b0e0*/  @P1 BRA `(.L_x_338) ;  /* 0x00000000000c1947 */ /* 0x000fea0003800000 */
[----:B------:R-:W0:Y:S02]  /*b0f0*/  LDG.E.U8 R16, desc[UR36][R4.64+0x31] ;  /* 0x0000312404107981 */ /* 0x000e24000c1e1100 */
[----:B0-----:R-:W-:-:S05]  /*b100*/  PRMT R3, R16, 0x8880, RZ ;  /* 0x0000888010037816 */ /* 0x001fca00000000ff */
[----:B------:R-:W-:-:S07]  /*b110*/  IMAD R2, R3, R18, RZ ;  /* 0x0000001203027224 */ /* 0x000fce00078e02ff */
.L_x_338:
[----:B------:R-:W-:Y:S05]  /*b120*/  BSYNC B1 ;  /* 0x0000000000017941 */ /* 0x000fea0003800000 */
.L_x_337:
        /* <DEDUP_REMOVED lines=11> */
.L_x_340:
[----:B------:R-:W-:Y:S05]  /*b1e0*/  BSYNC B1 ;  /* 0x0000000000017941 */ /* 0x000fea0003800000 */
.L_x_339:
[----:B0-----:R-:W-:Y:S01]  /*b1f0*/  @!P4 IMAD R3, R50, R17, R2 ;  /* 0x000000113203c224 */ /* 0x001fe200078e0202 */
[----:B------:R-:W-:Y:S04]  /*b200*/  BSSY B1, `(.L_x_341) ;  /* 0x0000006000017945 */ /* 0x000fe80003800000 */
[----:B------:R0:W-:Y:S01]  /*b210*/  @!P4 STG.E.U8 desc[UR36][R8.64+0x30], R3 ;  /* 0x000030030800c986 */ /* 0x0001e2000c101124 */
[----:B------:R-:W-:Y:S05]  /*b220*/  @P3 BRA `(.L_x_342) ;  /* 0x00000000000c3947 */ /* 0x000fea0003800000 */
[----:B------:R-:W0:Y:S02]  /*b230*/  LDG.E.U8 R16, desc[UR36][R152.64+0x31] ;  /* 0x0000312498107981 */ /* 0x000e24000c1e1100 */
[----:B0-----:R-:W-:-:S05]  /*b240*/  PRMT R3, R16, 0x8880, RZ ;  /* 0x0000888010037816 */ /* 0x001fca00000000ff */
[----:B------:R-:W-:-:S07]  /*b250*/  IMAD R2, R3, R18, RZ ;  /* 0x0000001203027224 */ /* 0x000fce00078e02ff */
.L_x_342:
[----:B------:R-:W-:Y:S05]  /*b260*/  BSYNC B1 ;  /* 0x0000000000017941 */ /* 0x000fea0003800000 */
.L_x_341:
[----:B------:R-:W-:Y:S01]  /*b270*/  @!P3 IMAD R51, R51, R17, R2 ;  /* 0x000000113333b224 */ /* 0x000fe200078e0202 */
[----:B------:R-:W-:Y:S04]  /*b280*/  BSSY B1, `(.L_x_343) ;  /* 0x0000006000017945 */ /* 0x000fe80003800000 */
[----:B------:R0:W-:Y:S01]  /*b290*/  @!P3 STG.E.U8 desc[UR36][R8.64+0x31], R51 ;  /* 0x000031330800b986 */ /* 0x0001e2000c101124 */
[----:B------:R-:W-:Y:S05]  /*b2a0*/  @P5 BRA `(.L_x_344) ;  /* 0x00000000000c5947 */ /* 0x000fea0003800000 */
[----:B------:R-:W0:Y:S02]  /*b2b0*/  LDG.E.U8 R16, desc[UR36][R4.64+0x38] ;  /* 0x0000382404107981 */ /* 0x000e24000c1e1100 */
[----:B0-----:R-:W-:-:S05]  /*b2c0*/  PRMT R3, R16, 0x8880, RZ ;  /* 0x0000888010037816 */ /* 0x001fca00000000ff */
[----:B------:R-:W-:-:S07]  /*b2d0*/  IMAD R2, R3, R18, RZ ;  /* 0x0000001203027224 */ /* 0x000fce00078e02ff */
.L_x_344:
[----:B------:R-:W-:Y:S05]  /*b2e0*/  BSYNC B1 ;  /* 0x0000000000017941 */ /* 0x000fea0003800000 */
.L_x_343:
[----:B0-----:R-:W-:Y:S01]  /*b2f0*/  @!P5 IMAD R3, R52, R17, R2 ;  /* 0x000000113403d224 */ /* 0x001fe200078e0202 */
[----:B------:R-:W-:Y:S04]  /*b300*/  BSSY B1, `(.L_x_345) ;  /* 0x0000006000017945 */ /* 0x000fe80003800000 */
[----:B------:R0:W-:Y:S01]  /*b310*/  @!P5 STG.E.U8 desc[UR36][R6.64+0x38], R3 ;  /* 0x000038030600d986 */ /* 0x0001e2000c101124 */
[----:B------:R-:W-:Y:S05]  /*b320*/  @P1 BRA `(.L_x_346) ;  /* 0x00000000000c1947 */ /* 0x000fea0003800000 */
[----:B------:R-:W0:Y:S02]  /*b330*/  LDG.E.U8 R16, desc[UR36][R4.64+0x39] ;  /* 0x0000392404107981 */ /* 0x000e24000c1e1100 */
[----:B0-----:R-:W-:-:S05]  /*b340*/  PRMT R3, R16, 0x8880, RZ ;  /* 0x0000888010037816 */ /* 0x001fca00000000ff */
[----:B------:R-:W-:-:S07]  /*b350*/  IMAD R2, R3, R18, RZ ;  /* 0x0000001203027224 */ /* 0x000fce00078e02ff */
.L_x_346:
[----:B------:R-:W-:Y:S05]  /*b360*/  BSYNC B1 ;  /* 0x0000000000017941 */ /* 0x000fea0003800000 */
.L_x_345:
        /* <DEDUP_REMOVED lines=11> */
.L_x_348:
[----:B------:R-:W-:Y:S05]  /*b420*/  BSYNC B1 ;  /* 0x0000000000017941 */ /* 0x000fea0003800000 */
.L_x_347:
[----:B0-----:R-:W-:Y:S01]  /*b430*/  @!P4 IMAD R3, R54, R17, R2 ;  /* 0x000000113603c224 */ /* 0x001fe200078e0202 */
[----:B------:R-:W-:Y:S04]  /*b440*/  BSSY B1, `(.L_x_349) ;  /* 0x0000006000017945 */ /* 0x000fe80003800000 */
[----:B------:R0:W-:Y:S01]  /*b450*/  @!P4 STG.E.U8 desc[UR36][R8.64+0x38], R3 ;  /* 0x000038030800c986 */ /* 0x0001e2000c101124 */
[----:B------:R-:W-:Y:S05]  /*b460*/  @P3 BRA `(.L_x_350) ;  /* 0x00000000000c3947 */ /* 0x000fea0003800000 */
[----:B------:R-:W0:Y:S02]  /*b470*/  LDG.E.U8 R16, desc[UR36][R152.64+0x39] ;  /* 0x0000392498107981 */ /* 0x000e24000c1e1100 */
[----:B0-----:R-:W-:-:S05]  /*b480*/  PRMT R3, R16, 0x8880, RZ ;  /* 0x0000888010037816 */ /* 0x001fca00000000ff */
[----:B------:R-:W-:-:S07]  /*b490*/  IMAD R2, R3, R18, RZ ;  /* 0x0000001203027224 */ /* 0x000fce00078e02ff */
.L_x_350:
[----:B------:R-:W-:Y:S05]  /*b4a0*/  BSYNC B1 ;  /* 0x0000000000017941 */ /* 0x000fea0003800000 */
.L_x_349:
[----:B------:R-:W-:Y:S01]  /*b4b0*/  @!P3 IMAD R55, R55, R17, R2 ;  /* 0x000000113737b224 */ /* 0x000fe200078e0202 */
[----:B------:R-:W-:Y:S04]  /*b4c0*/  BSSY B1, `(.L_x_351) ;  /* 0x0000006000017945 */ /* 0x000fe80003800000 */
[----:B------:R0:W-:Y:S01]  /*b4d0*/  @!P3 STG.E.U8 desc[UR36][R8.64+0x39], R55 ;  /* 0x000039370800b986 */ /* 0x0001e2000c101124 */
[----:B------:R-:W-:Y:S05]  /*b4e0*/  @P5 BRA `(.L_x_352) ;  /* 0x00000000000c5947 */ /* 0x000fea0003800000 */
[----:B------:R-:W0:Y:S02]  /*b4f0*/  LDG.E.U8 R16, desc[UR36][R4.64+0x40] ;  /* 0x0000402404107981 */ /* 0x000e24000c1e1100 */
[----:B0-----:R-:W-:-:S05]  /*b500*/  PRMT R3, R16, 0x8880, RZ ;  /* 0x0000888010037816 */ /* 0x001fca00000000ff */
[----:B------:R-:W-:-:S07]  /*b510*/  IMAD R2, R3, R18, RZ ;  /* 0x0000001203027224 */ /* 0x000fce00078e02ff */
.L_x_352:
[----:B------:R-:W-:Y:S05]  /*b520*/  BSYNC B1 ;  /* 0x0000000000017941 */ /* 0x000fea0003800000 */
.L_x_351:
[----:B0-----:R-:W-:Y:S01]  /*b530*/  @!P5 IMAD R3, R56, R17, R2 ;  /* 0x000000113803d224 */ /* 0x001fe200078e0202 */
[----:B------:R-:W-:Y:S04]  /*b540*/  BSSY B1, `(.L_x_353) ;  /* 0x0000006000017945 */ /* 0x000fe80003800000 */
[----:B------:R0:W-:Y:S01]  /*b550*/  @!P5 STG.E.U8 desc[UR36][R6.64+0x40], R3 ;  /* 0x000040030600d986 */ /* 0x0001e2000c101124 */
[----:B------:R-:W-:Y:S05]  /*b560*/  @P1 BRA `(.L_x_354) ;  /* 0x00000000000c1947 */ /* 0x000fea0003800000 */
[----:B------:R-:W0:Y:S02]  /*b570*/  LDG.E.U8 R16, desc[UR36][R4.64+0x41] ;  /* 0x0000412404107981 */ /* 0x000e24000c1e1100 */
[----:B0-----:R-:W-:-:S05]  /*b580*/  PRMT R3, R16, 0x8880, RZ ;  /* 0x0000888010037816 */ /* 0x001fca00000000ff */
[----:B------:R-:W-:-:S07]  /*b590*/  IMAD R2, R3, R18, RZ ;  /* 0x0000001203027224 */ /* 0x000fce00078e02ff */
.L_x_354:
[----:B------:R-:W-:Y:S05]  /*b5a0*/  BSYNC B1 ;  /* 0x0000000000017941 */ /* 0x000fea0003800000 */
.L_x_353:
        /* <DEDUP_REMOVED lines=11> */
.L_x_356:
[----:B------:R-:W-:Y:S05]  /*b660*/  BSYNC B1 ;  /* 0x0000000000017941 */ /* 0x000fea0003800000 */
.L_x_355:
[----:B0-----:R-:W-:Y:S01]  /*b670*/  @!P4 IMAD R3, R58, R17, R2 ;  /* 0x000000113a03c224 */ /* 0x001fe200078e0202 */
[----:B------:R-:W-:Y:S04]  /*b680*/  BSSY B1, `(.L_x_357) ;  /* 0x0000006000017945 */ /* 0x000fe80003800000 */
[----:B------:R0:W-:Y:S01]  /*b690*/  @!P4 STG.E.U8 desc[UR36][R8.64+0x40], R3 ;  /* 0x000040030800c986 */ /* 0x0001e2000c101124 */
[----:B------:R-:W-:Y:S05]  /*b6a0*/  @P3 BRA `(.L_x_358) ;  /* 0x00000000000c3947 */ /* 0x000fea0003800000 */
[----:B------:R-:W0:Y:S02]  /*b6b0*/  LDG.E.U8 R16, desc[UR36][R152.64+0x41] ;  /* 0x0000412498107981 */ /* 0x000e24000c1e1100 */
[----:B0-----:R-:W-:-:S05]  /*b6c0*/  PRMT R3, R16, 0x8880, RZ ;  /* 0x0000888010037816 */ /* 0x001fca00000000ff */
[----:B------:R-:W-:-:S07]  /*b6d0*/  IMAD R2, R3, R18, RZ ;  /* 0x0000001203027224 */ /* 0x000fce00078e02ff */
.L_x_358:
[----:B------:R-:W-:Y:S05]  /*b6e0*/  BSYNC B1 ;  /* 0x0000000000017941 */ /* 0x000fea0003800000 */
.L_x_357:
[----:B------:R-:W-:Y:S01]  /*b6f0*/  @!P3 IMAD R59, R59, R17, R2 ;  /* 0x000000113b3bb224 */ /* 0x000fe200078e0202 */
[----:B------:R-:W-:Y:S04]  /*b700*/  BSSY B1, `(.L_x_359) ;  /* 0x0000006000017945 */ /* 0x000fe80003800000 */
[----:B------:R0:W-:Y:S01]  /*b710*/  @!P3 STG.E.U8 desc[UR36][R8.64+0x41], R59 ;  /* 0x0000413b0800b986 */ /* 0x0001e2000c101124 */
[----:B------:R-:W-:Y:S05]  /*b720*/  @P5 BRA `(.L_x_360) ;  /* 0x00000000000c5947 */ /* 0x000fea0003800000 */
[----:B------:R-:W0:Y:S02]  /*b730*/  LDG.E.U8 R16, desc[UR36][R4.64+0x48] ;  /* 0x0000482404107981 */ /* 0x000e24000c1e1100 */
[----:B0-----:R-:W-:-:S05]  /*b740*/  PRMT R3, R16, 0x8880, RZ ;  /* 0x0000888010037816 */ /* 0x001fca00000000ff */
[----:B------:R-:W-:-:S07]  /*b750*/  IMAD R2, R3, R18, RZ ;  /* 0x0000001203027224 */ /* 0x000fce00078e02ff */
.L_x_360:
[----:B------:R-:W-:Y:S05]  /*b760*/  BSYNC B1 ;  /* 0x0000000000017941 */ /* 0x000fea0003800000 */
.L_x_359:
[----:B0-----:R-:W-:Y:S01]  /*b770*/  @!P5 IMAD R3, R60, R17, R2 ;  /* 0x000000113c03d224 */ /* 0x001fe200078e0202 */
[----:B------:R-:W-:Y:S04]  /*b780*/  BSSY B1, `(.L_x_361) ;  /* 0x0000006000017945 */ /* 0x000fe80003800000 */
[----:B------:R0:W-:Y:S01]  /*b790*/  @!P5 STG.E.U8 desc[UR36][R6.64+0x48], R3 ;  /* 0x000048030600d986 */ /* 0x0001e2000c101124 */
[----:B------:R-:W-:Y:S05]  /*b7a0*/  @P1 BRA `(.L_x_362) ;  /* 0x00000000000c1947 */ /* 0x000fea0003800000 */
[----:B------:R-:W0:Y:S02]  /*b7b0*/  LDG.E.U8 R16, desc[UR36][R4.64+0x49] ;  /* 0x0000492404107981 */ /* 0x000e24000c1e1100 */
[----:B0-----:R-:W-:-:S05]  /*b7c0*/  PRMT R3, R16, 0x8880, RZ ;  /* 0x0000888010037816 */ /* 0x001fca00000000ff */
[----:B------:R-:W-:-:S07]  /*b7d0*/  IMAD R2, R3, R18, RZ ;  /* 0x0000001203027224 */ /* 0x000fce00078e02ff */
.L_x_362:
[----:B------:R-:W-:Y:S05]  /*b7e0*/  BSYNC B1 ;  /* 0x0000000000017941 */ /* 0x000fea0003800000 */
.L_x_361:
        /* <DEDUP_REMOVED lines=11> */
.L_x_364:
[----:B------:R-:W-:Y:S05]  /*b8a0*/  BSYNC B1 ;  /* 0x0000000000017941 */ /* 0x000fea0003800000 */
.L_x_363:
[----:B0-----:R-:W-:Y:S01]  /*b8b0*/  @!P4 IMAD R3, R62, R17, R2 ;  /* 0x000000113e03c224 */ /* 0x001fe200078e0202 */
[----:B------:R-:W-:Y:S04]  /*b8c0*/  BSSY B1, `(.L_x_365) ;  /* 0x0000006000017945 */ /* 0x000fe80003800000 */
[----:B------:R0:W-:Y:S01]  /*b8d0*/  @!P4 STG.E.U8 desc[UR36][R8.64+0x48], R3 ;  /* 0x000048030800c986 */ /* 0x0001e2000c101124 */
[----:B------:R-:W-:Y:S05]  /*b8e0*/  @P3 BRA `(.L_x_366) ;  /* 0x00000000000c3947 */ /* 0x000fea0003800000 */
[----:B------:R-:W0:Y:S02]  /*b8f0*/  LDG.E.U8 R16, desc[UR36][R152.64+0x49] ;  /* 0x0000492498107981 */ /* 0x000e24000c1e1100 */
[----:B0-----:R-:W-:-:S05]  /*b900*/  PRMT R3, R16, 0x8880, RZ ;  /* 0x0000888010037816 */ /* 0x001fca00000000ff */
[----:B------:R-:W-:-:S07]  /*b910*/  IMAD R2, R3, R18, RZ ;  /* 0x0000001203027224 */ /* 0x000fce00078e02ff */
.L_x_366:
[----:B------:R-:W-:Y:S05]  /*b920*/  BSYNC B1 ;  /* 0x0000000000017941 */ /* 0x000fea0003800000 */
.L_x_365:
[----:B------:R-:W-:Y:S01]  /*b930*/  @!P3 IMAD R63, R63, R17, R2 ;  /* 0x000000113f3fb224 */ /* 0x000fe200078e0202 */
[----:B------:R-:W-:Y:S04]  /*b940*/  BSSY B1, `(.L_x_367) ;  /* 0x0000006000017945 */ /* 0x000fe80003800000 */
[----:B------:R0:W-:Y:S01]  /*b950*/  @!P3 STG.E.U8 desc[UR36][R8.64+0x49], R63 ;  /* 0x0000493f0800b986 */ /* 0x0001e2000c101124 */
[----:B------:R-:W-:Y:S05]  /*b960*/  @P5 BRA `(.L_x_368) ;  /* 0x00000000000c5947 */ /* 0x000fea0003800000 */
[----:B------:R-:W0:Y:S02]  /*b970*/  LDG.E.U8 R16, desc[UR36][R4.64+0x50] ;  /* 0x0000502404107981 */ /* 0x000e24000c1e1100 */
[----:B0-----:R-:W-:-:S05]  /*b980*/  PRMT R3, R16, 0x8880, RZ ;  /* 0x0000888010037816 */ /* 0x001fca00000000ff */
[----:B------:R-:W-:-:S07]  /*b990*/  IMAD R2, R3, R18, RZ ;  /* 0x0000001203027224 */ /* 0x000fce00078e02ff */
.L_x_368:
[----:B------:R-:W-:Y:S05]  /*b9a0*/  BSYNC B1 ;  /* 0x0000000000017941 */ /* 0x000fea0003800000 */
.L_x_367:
[----:B0-----:R-:W-:Y:S01]  /*b9b0*/  @!P5 IMAD R3, R64, R17, R2 ;  /* 0x000000114003d224 */ /* 0x001fe200078e0202 */
[----:B------:R-:W-:Y:S04]  /*b9c0*/  BSSY B1, `(.L_x_369) ;  /* 0x0000006000017945 */ /* 0x000fe80003800000 */
[----:B------:R0:W-:Y:S01]  /*b9d0*/  @!P5 STG.E.U8 desc[UR36][R6.64+0x50], R3 ;  /* 0x000050030600d986 */ /* 0x0001e2000c101124 */
[----:B------:R-:W-:Y:S05]  /*b9e0*/  @P1 BRA `(.L_x_370) ;  /* 0x00000000000c1947 */ /* 0x000fea0003800000 */
[----:B------:R-:W0:Y:S02]  /*b9f0*/  LDG.E.U8 R16, desc[UR36][R4.64+0x51] ;  /* 0x0000512404107981 */ /* 0x000e24000c1e1100 */
[----:B0-----:R-:W-:-:S05]  /*ba00*/  PRMT R3, R16, 0x8880, RZ ;  /* 0x0000888010037816 */ /* 0x001fca00000000ff */
[----:B------:R-:W-:-:S07]  /*ba10*/  IMAD R2, R3, R18, RZ ;  /* 0x0000001203027224 */ /* 0x000fce00078e02ff */
.L_x_370:
[----:B------:R-:W-:Y:S05]  /*ba20*/  BSYNC B1 ;  /* 0x0000000000017941 */ /* 0x000fea0003800000 */
.L_x_369:
        /* <DEDUP_REMOVED lines=11> */
.L_x_372:
[----:B------:R-:W-:Y:S05]  /*bae0*/  BSYNC B1 ;  /* 0x0000000000017941 */ /* 0x000fea0003800000 */
.L_x_371:
[----:B0-----:R-:W-:Y:S01]  /*baf0*/  @!P4 IMAD R3, R66, R17, R2 ;  /* 0x000000114203c224 */ /* 0x001fe200078e0202 */
[----:B------:R-:W-:Y:S04]  /*bb00*/  BSSY B1, `(.L_x_373) ;  /* 0x0000006000017945 */ /* 0x000fe80003800000 */
[----:B------:R0:W-:Y:S01]  /*bb10*/  @!P4 STG.E.U8 desc[UR36][R8.64+0x50], R3 ;  /* 0x000050030800c986 */ /* 0x0001e2000c101124 */
[----:B------:R-:W-:Y:S05]  /*bb20*/  @P3 BRA `(.L_x_374) ;  /* 0x00000000000c3947 */ /* 0x000fea0003800000 */
[----:B------:R-:W0:Y:S02]  /*bb30*/  LDG.E.U8 R16, desc[UR36][R152.64+0x51] ;  /* 0x0000512498107981 */ /* 0x000e24000c1e1100 */
[----:B0-----:R-:W-:-:S05]  /*bb40*/  PRMT R3, R16, 0x8880, RZ ;  /* 0x0000888010037816 */ /* 0x001fca00000000ff */
[----:B------:R-:W-:-:S07]  /*bb50*/  IMAD R2, R3, R18, RZ ;  /* 0x0000001203027224 */ /* 0x000fce00078e02ff */
.L_x_374:
[----:B------:R-:W-:Y:S05]  /*bb60*/  BSYNC B1 ;  /* 0x0000000000017941 */ /* 0x000fea0003800000 */
.L_x_373:
[----:B------:R-:W-:Y:S01]  /*bb70*/  @!P3 IMAD R67, R67, R17, R2 ;  /* 0x000000114343b224 */ /* 0x000fe200078e0202 */
[----:B------:R-:W-:Y:S04]  /*bb80*/  BSSY B1, `(.L_x_375) ;  /* 0x0000006000017945 */ /* 0x000fe80003800000 */
[----:B------:R0:W-:Y:S01]  /*bb90*/  @!P3 STG.E.U8 desc[UR36][R8.64+0x51], R67 ;  /* 0x000051430800b986 */ /* 0x0001e2000c101124 */
[----:B------:R-:W-:Y:S05]  /*bba0*/  @P5 BRA `(.L_x_376) ;  /* 0x00000000000c5947 */ /* 0x000fea0003800000 */
[----:B------:R-:W0:Y:S02]  /*bbb0*/  LDG.E.U8 R16, desc[UR36][R4.64+0x58] ;  /* 0x0000582404107981 */ /* 0x000e24000c1e1100 */
[----:B0-----:R-:W-:-:S05]  /*bbc0*/  PRMT R3, R16, 0x8880, RZ ;  /* 0x0000888010037816 */ /* 0x001fca00000000ff */
[----:B------:R-:W-:-:S07]  /*bbd0*/  IMAD R2, R3, R18, RZ ;  /* 0x0000001203027224 */ /* 0x000fce00078e02ff */
.L_x_376:
[----:B------:R-:W-:Y:S05]  /*bbe0*/  BSYNC B1 ;  /* 0x0000000000017941 */ /* 0x000fea0003800000 */
.L_x_375:
[----:B0-----:R-:W-:Y:S01]  /*bbf0*/  @!P5 IMAD R3, R68, R17, R2 ;  /* 0x000000114403d224 */ /* 0x001fe200078e0202 */
[----:B------:R-:W-:Y:S04]  /*bc00*/  BSSY B1, `(.L_x_377) ;  /* 0x0000006000017945 */ /* 0x000fe80003800000 */
[----:B------:R0:W-:Y:S01]  /*bc10*/  @!P5 STG.E.U8 desc[UR36][R6.64+0x58], R3 ;  /* 0x000058030600d986 */ /* 0x0001e2000c101124 */
[----:B------:R-:W-:Y:S05]  /*bc20*/  @P1 BRA `(.L_x_378) ;  /* 0x00000000000c1947 */ /* 0x000fea0003800000 */
[----:B------:R-:W0:Y:S02]  /*bc30*/  LDG.E.U8 R16, desc[UR36][R4.64+0x59] ;  /* 0x0000592404107981 */ /* 0x000e24000c1e1100 */
[----:B0-----:R-:W-:-:S05]  /*bc40*/  PRMT R3, R16, 0x8880, RZ ;  /* 0x0000888010037816 */ /* 0x001fca00000000ff */
[----:B------:R-:W-:-:S07]  /*bc50*/  IMAD R2, R3, R18, RZ ;  /* 0x0000001203027224 */ /* 0x000fce00078e02ff */
.L_x_378:
[----:B------:R-:W-:Y:S05]  /*bc60*/  BSYNC B1 ;  /* 0x0000000000017941 */ /* 0x000fea0003800000 */
.L_x_377:
        /* <DEDUP_REMOVED lines=11> */
.L_x_380:
[----:B------:R-:W-:Y:S05]  /*bd20*/  BSYNC B1 ;  /* 0x0000000000017941 */ /* 0x000fea0003800000 */
.L_x_379:
[----:B0-----:R-:W-:Y:S01]  /*bd30*/  @!P4 IMAD R3, R70, R17, R2 ;  /* 0x000000114603c224 */ /* 0x001fe200078e0202 */
[----:B------:R-:W-:Y:S04]  /*bd40*/  BSSY B1, `(.L_x_381) ;  /* 0x0000006000017945 */ /* 0x000fe80003800000 */
[----:B------:R0:W-:Y:S01]  /*bd50*/  @!P4 STG.E.U8 desc[UR36][R8.64+0x58], R3 ;  /* 0x000058030800c986 */ /* 0x0001e2000c101124 */
[----:B------:R-:W-:Y:S05]  /*bd60*/  @P3 BRA `(.L_x_382) ;  /* 0x00000000000c3947 */ /* 0x000fea0003800000 */
[----:B------:R-:W0:Y:S02]  /*bd70*/  LDG.E.U8 R16, desc[UR36][R152.64+0x59] ;  /* 0x0000592498107981 */ /* 0x000e24000c1e1100 */
[----:B0-----:R-:W-:-:S05]  /*bd80*/  PRMT R3, R16, 0x8880, RZ ;  /* 0x0000888010037816 */ /* 0x001fca00000000ff */
[----:B------:R-:W-:-:S07]  /*bd90*/  IMAD R2, R3, R18, RZ ;  /* 0x0000001203027224 */ /* 0x000fce00078e02ff */
.L_x_382:
[----:B------:R-:W-:Y:S05]  /*bda0*/  BSYNC B1 ;  /* 0x0000000000017941 */ /* 0x000fea0003800000 */
.L_x_381:
[----:B------:R-:W-:Y:S01]  /*bdb0*/  @!P3 IMAD R71, R71, R17, R2 ;  /* 0x000000114747b224 */ /* 0x000fe200078e0202 */
[----:B------:R-:W-:Y:S04]  /*bdc0*/  BSSY B1, `(.L_x_383) ;  /* 0x0000006000017945 */ /* 0x000fe80003800000 */
[----:B------:R0:W-:Y:S01]  /*bdd0*/  @!P3 STG.E.U8 desc[UR36][R8.64+0x59], R71 ;  /* 0x000059470800b986 */ /* 0x0001e2000c101124 */
[----:B------:R-:W-:Y:S05]  /*bde0*/  @P5 BRA `(.L_x_384) ;  /* 0x00000000000c5947 */ /* 0x000fea0003800000 */
[----:B------:R-:W0:Y:S02]  /*bdf0*/  LDG.E.U8 R16, desc[UR36][R4.64+0x60] ;  /* 0x0000602404107981 */ /* 0x000e24000c1e1100 */
[----:B0-----:R-:W-:-:S05]  /*be00*/  PRMT R3, R16, 0x8880, RZ ;  /* 0x0000888010037816 */ /* 0x001fca00000000ff */
[----:B------:R-:W-:-:S07]  /*be10*/  IMAD R2, R3, R18, RZ ;  /* 0x0000001203027224 */ /* 0x000fce00078e02ff */
.L_x_384:
[----:B------:R-:W-:Y:S05]  /*be20*/  BSYNC B1 ;  /* 0x0000000000017941 */ /* 0x000fea0003800000 */
.L_x_383:
[----:B0-----:R-:W-:Y:S01]  /*be30*/  @!P5 IMAD R3, R72, R17, R2 ;  /* 0x000000114803d224 */ /* 0x001fe200078e0202 */
[----:B------:R-:W-:Y:S04]  /*be40*/  BSSY B1, `(.L_x_385) ;  /* 0x0000006000017945 */ /* 0x000fe80003800000 */
[----:B------:R0:W-:Y:S01]  /*be50*/  @!P5 STG.E.U8 desc[UR36][R6.64+0x60], R3 ;  /* 0x000060030600d986 */ /* 0x0001e2000c101124 */
[----:B------:R-:W-:Y:S05]  /*be60*/  @P1 BRA `(.L_x_386) ;  /* 0x00000000000c1947 */ /* 0x000fea0003800000 */
[----:B------:R-:W0:Y:S02]  /*be70*/  LDG.E.U8 R16, desc[UR36][R4.64+0x61] ;  /* 0x0000612404107981 */ /* 0x000e24000c1e1100 */
[----:B0-----:R-:W-:-:S05]  /*be80*/  PRMT R3, R16, 0x8880, RZ ;  /* 0x0000888010037816 */ /* 0x001fca00000000ff */
[----:B------:R-:W-:-:S07]  /*be90*/  IMAD R2, R3, R18, RZ ;  /* 0x0000001203027224 */ /* 0x000fce00078e02ff */
.L_x_386:
[----:B------:R-:W-:Y:S05]  /*bea0*/  BSYNC B1 ;  /* 0x0000000000017941 */ /* 0x000fea0003800000 */
.L_x_385:
        /* <DEDUP_REMOVED lines=11> */
.L_x_388:
[----:B------:R-:W-:Y:S05]  /*bf60*/  BSYNC B1 ;  /* 0x0000000000017941 */ /* 0x000fea0003800000 */
.L_x_387:
[----:B0-----:R-:W-:Y:S01]  /*bf70*/  @!P4 IMAD R3, R74, R17, R2 ;  /* 0x000000114a03c224 */ /* 0x001fe200078e0202 */
[----:B------:R-:W-:Y:S04]  /*bf80*/  BSSY B1, `(.L_x_389) ;  /* 0x0000006000017945 */ /* 0x000fe80003800000 */
[----:B------:R0:W-:Y:S01]  /*bf90*/  @!P4 STG.E.U8 desc[UR36][R8.64+0x60], R3 ;  /* 0x000060030800c986 */ /* 0x0001e2000c101124 */
[----:B------:R-:W-:Y:S05]  /*bfa0*/  @P3 BRA `(.L_x_390) ;  /* 0x00000000000c3947 */ /* 0x000fea0003800000 */
[----:B------:R-:W0:Y:S02]  /*bfb0*/  LDG.E.U8 R16, desc[UR36][R152.64+0x61] ;  /* 0x0000612498107981 */ /* 0x000e24000c1e1100 */
[----:B0-----:R-:W-:-:S05]  /*bfc0*/  PRMT R3, R16, 0x8880, RZ ;  /* 0x0000888010037816 */ /* 0x001fca00000000ff */
[----:B------:R-:W-:-:S07]  /*bfd0*/  IMAD R2, R3, R18, RZ ;  /* 0x0000001203027224 */ /* 0x000fce00078e02ff */
.L_x_390:
[----:B------:R-:W-:Y:S05]  /*bfe0*/  BSYNC B1 ;  /* 0x0000000000017941 */ /* 0x000fea0003800000 */
.L_x_389:
[----:B------:R-:W-:Y:S01]  /*bff0*/  @!P3 IMAD R75, R75, R17, R2 ;  /* 0x000000114b4bb224 */ /* 0x000fe200078e0202 */
[----:B------:R-:W-:Y:S04]  /*c000*/  BSSY B1, `(.L_x_391) ;  /* 0x0000006000017945 */ /* 0x000fe80003800000 */
[----:B------:R0:W-:Y:S01]  /*c010*/  @!P3 STG.E.U8 desc[UR36][R8.64+0x61], R75 ;  /* 0x0000614b0800b986 */ /* 0x0001e2000c101124 */
[----:B------:R-:W-:Y:S05]  /*c020*/  @P5 BRA `(.L_x_392) ;  /* 0x00000000000c5947 */ /* 0x000fea0003800000 */
[----:B------:R-:W0:Y:S02]  /*c030*/  LDG.E.U8 R16, desc[UR36][R4.64+0x68] ;  /* 0x0000682404107981 */ /* 0x000e24000c1e1100 */
[----:B0-----:R-:W-:-:S05]  /*c040*/  PRMT R3, R16, 0x8880, RZ ;  /* 0x0000888010037816 */ /* 0x001fca00000000ff */
[----:B------:R-:W-:-:S07]  /*c050*/  IMAD R2, R3, R18, RZ ;  /* 0x0000001203027224 */ /* 0x000fce00078e02ff */
.L_x_392:
[----:B------:R-:W-:Y:S05]  /*c060*/  BSYNC B1 ;  /* 0x0000000000017941 */ /* 0x000fea0003800000 */
.L_x_391:
[----:B0-----:R-:W-:Y:S01]  /*c070*/  @!P5 IMAD R3, R76, R17, R2 ;  /* 0x000000114c03d224 */ /* 0x001fe200078e0202 */
[----:B------:R-:W-:Y:S04]  /*c080*/  BSSY B1, `(.L_x_393) ;  /* 0x0000006000017945 */ /* 0x000fe80003800000 */
[----:B------:R0:W-:Y:S01]  /*c090*/  @!P5 STG.E.U8 desc[UR36][R6.64+0x68], R3 ;  /* 0x000068030600d986 */ /* 0x0001e2000c101124 */
[----:B------:R-:W-:Y:S05]  /*c0a0*/  @P1 BRA `(.L_x_394) ;  /* 0x00000000000c1947 */ /* 0x000fea0003800000 */
[----:B------:R-:W0:Y:S02]  /*c0b0*/  LDG.E.U8 R16, desc[UR36][R4.64+0x69] ;  /* 0x0000692404107981 */ /* 0x000e24000c1e1100 */
[----:B0-----:R-:W-:-:S05]  /*c0c0*/  PRMT R3, R16, 0x8880, RZ ;  /* 0x0000888010037816 */ /* 0x001fca00000000ff */
[----:B------:R-:W-:-:S07]  /*c0d0*/  IMAD R2, R3, R18, RZ ;  /* 0x0000001203027224 */ /* 0x000fce00078e02ff */
.L_x_394:
[----:B------:R-:W-:Y:S05]  /*c0e0*/  BSYNC B1 ;  /* 0x0000000000017941 */ /* 0x000fea0003800000 */
.L_x_393:
        /* <DEDUP_REMOVED lines=11> */
.L_x_396:
[----:B------:R-:W-:Y:S05]  /*c1a0*/  BSYNC B1 ;  /* 0x0000000000017941 */ /* 0x000fea0003800000 */
.L_x_395:
[----:B0-----:R-:W-:Y:S01]  /*c1b0*/  @!P4 IMAD R3, R78, R17, R2 ;  /* 0x000000114e03c224 */ /* 0x001fe200078e0202 */
[----:B------:R-:W-:Y:S04]  /*c1c0*/  BSSY B1, `(.L_x_397) ;  /* 0x0000006000017945 */ /* 0x000fe80003800000 */
[----:B------:R0:W-:Y:S01]  /*c1d0*/  @!P4 STG.E.U8 desc[UR36][R8.64+0x68], R3 ;  /* 0x000068030800c986 */ /* 0x0001e2000c101124 */
[----:B------:R-:W-:Y:S05]  /*c1e0*/  @P3 BRA `(.L_x_398) ;  /* 0x00000000000c3947 */ /* 0x000fea0003800000 */
[----:B------:R-:W0:Y:S02]  /*c1f0*/  LDG.E.U8 R16, desc[UR36][R152.64+0x69] ;  /* 0x0000692498107981 */ /* 0x000e24000c1e1100 */
[----:B0-----:R-:W-:-:S05]  /*c200*/  PRMT R3, R16, 0x8880, RZ ;  /* 0x0000888010037816 */ /* 0x001fca00000000ff */
[----:B------:R-:W-:-:S07]  /*c210*/  IMAD R2, R3, R18, RZ ;  /* 0x0000001203027224 */ /* 0x000fce00078e02ff */
.L_x_398:
[----:B------:R-:W-:Y:S05]  /*c220*/  BSYNC B1 ;  /* 0x0000000000017941 */ /* 0x000fea0003800000 */
.L_x_397:
[----:B------:R-:W-:Y:S01]  /*c230*/  @!P3 IMAD R79, R79, R17, R2 ;  /* 0x000000114f4fb224 */ /* 0x000fe200078e0202 */
[----:B------:R-:W-:Y:S04]  /*c240*/  BSSY B1, `(.L_x_399) ;  /* 0x0000006000017945 */ /* 0x000fe80003800000 */
[----:B------:R0:W-:Y:S01]  /*c250*/  @!P3 STG.E.U8 desc[UR36][R8.64+0x69], R79 ;  /* 0x0000694f0800b986 */ /* 0x0001e2000c101124 */
[----:B------:R-:W-:Y:S05]  /*c260*/  @P5 BRA `(.L_x_400) ;  /* 0x00000000000c5947 */ /* 0x000fea0003800000 */
[----:B------:R-:W0:Y:S02]  /*c270*/  LDG.E.U8 R16, desc[UR36][R4.64+0x70] ;  /* 0x0000702404107981 */ /* 0x000e24000c1e1100 */
[----:B0-----:R-:W-:-:S05]  /*c280*/  PRMT R3, R16, 0x8880, RZ ;  /* 0x0000888010037816 */ /* 0x001fca00000000ff */
[----:B------:R-:W-:-:S07]  /*c290*/  IMAD R2, R3, R18, RZ ;  /* 0x0000001203027224 */ /* 0x000fce00078e02ff */
.L_x_400:
[----:B------:R-:W-:Y:S05]  /*c2a0*/  BSYNC B1 ;  /* 0x0000000000017941 */ /* 0x000fea0003800000 */
.L_x_399:
[----:B0-----:R-:W-:Y:S01]  /*c2b0*/  @!P5 IMAD R3, R80, R17, R2 ;  /* 0x000000115003d224 */ /* 0x001fe200078e0202 */
[----:B------:R-:W-:Y:S04]  /*c2c0*/  BSSY B1, `(.L_x_401) ;  /* 0x0000006000017945 */ /* 0x000fe80003800000 */
[----:B------:R0:W-:Y:S01]  /*c2d0*/  @!P5 STG.E.U8 desc[UR36][R6.64+0x70], R3 ;  /* 0x000070030600d986 */ /* 0x0001e2000c101124 */
[----:B------:R-:W-:Y:S05]  /*c2e0*/  @P1 BRA `(.L_x_402) ;  /* 0x00000000000c1947 */ /* 0x000fea0003800000 */
[----:B------:R-:W0:Y:S02]  /*c2f0*/  LDG.E.U8 R16, desc[UR36][R4.64+0x71] ;  /* 0x0000712404107981 */ /* 0x000e24000c1e1100 */
[----:B0-----:R-:W-:-:S05]  /*c300*/  PRMT R3, R16, 0x8880, RZ ;  /* 0x0000888010037816 */ /* 0x001fca00000000ff */
[----:B------:R-:W-:-:S07]  /*c310*/  IMAD R2, R3, R18, RZ ;  /* 0x0000001203027224 */ /* 0x000fce00078e02ff */
.L_x_402:
[----:B------:R-:W-:Y:S05]  /*c320*/  BSYNC B1 ;  /* 0x0000000000017941 */ /* 0x000fea0003800000 */
.L_x_401:
        /* <DEDUP_REMOVED lines=11> */
.L_x_404:
[----:B------:R-:W-:Y:S05]  /*c3e0*/  BSYNC B1 ;  /* 0x0000000000017941 */ /* 0x000fea0003800000 */
.L_x_403:
[----:B0-----:R-:W-:Y:S01]  /*c3f0*/  @!P4 IMAD R3, R82, R17, R2 ;  /* 0x000000115203c224 */ /* 0x001fe200078e0202 */
[----:B------:R-:W-:Y:S04]  /*c400*/  BSSY B1, `(.L_x_405) ;  /* 0x0000006000017945 */ /* 0x000fe80003800000 */
[----:B------:R0:W-:Y:S01]  /*c410*/  @!P4 STG.E.U8 desc[UR36][R8.64+0x70], R3 ;  /* 0x000070030800c986 */ /* 0x0001e2000c101124 */
[----:B------:R-:W-:Y:S05]  /*c420*/  @P3 BRA `(.L_x_406) ;  /* 0x00000000000c3947 */ /* 0x000fea0003800000 */
[----:B------:R-:W0:Y:S02]  /*c430*/  LDG.E.U8 R16, desc[UR36][R152.64+0x71] ;  /* 0x0000712498107981 */ /* 0x000e24000c1e1100 */
[----:B0-----:R-:W-:-:S05]  /*c440*/  PRMT R3, R16, 0x8880, RZ ;  /* 0x0000888010037816 */ /* 0x001fca00000000ff */
[----:B------:R-:W-:-:S07]  /*c450*/  IMAD R2, R3, R18, RZ ;  /* 0x0000001203027224 */ /* 0x000fce00078e02ff */
.L_x_406:
[----:B------:R-:W-:Y:S05]  /*c460*/  BSYNC B1 ;  /* 0x0000000000017941 */ /* 0x000fea0003800000 */
.L_x_405:
[----:B------:R-:W-:Y:S01]  /*c470*/  @!P3 IMAD R83, R83, R17, R2 ;  /* 0x000000115353b224 */ /* 0x000fe200078e0202 */
[----:B------:R-:W-:Y:S04]  /*c480*/  BSSY B1, `(.L_x_407) ;  /* 0x0000006000017945 */ /* 0x000fe80003800000 */
[----:B------:R0:W-:Y:S01]  /*c490*/  @!P3 STG.E.U8 desc[UR36][R8.64+0x71], R83 ;  /* 0x000071530800b986 */ /* 0x0001e2000c101124 */
[----:B------:R-:W-:Y:S05]  /*c4a0*/  @P5 BRA `(.L_x_408) ;  /* 0x00000000000c5947 */ /* 0x000fea0003800000 */
[----:B------:R-:W0:Y:S02]  /*c4b0*/  LDG.E.U8 R16, desc[UR36][R4.64+0x78] ;  /* 0x0000782404107981 */ /* 0x000e24000c1e1100 */
[----:B0-----:R-:W-:-:S05]  /*c4c0*/  PRMT R3, R16, 0x8880, RZ ;  /* 0x0000888010037816 */ /* 0x001fca00000000ff */
[----:B------:R-:W-:-:S07]  /*c4d0*/  IMAD R2, R3, R18, RZ ;  /* 0x0000001203027224 */ /* 0x000fce00078e02ff */
.L_x_408:
[----:B------:R-:W-:Y:S05]  /*c4e0*/  BSYNC B1 ;  /* 0x0000000000017941 */ /* 0x000fea0003800000 */
.L_x_407:
[----:B0-----:R-:W-:Y:S01]  /*c4f0*/  @!P5 IMAD R3, R84, R17, R2 ;  /* 0x000000115403d224 */ /* 0x001fe200078e0202 */
[----:B------:R-:W-:Y:S04]  /*c500*/  BSSY B1, `(.L_x_409) ;  /* 0x0000006000017945 */ /* 0x000fe80003800000 */
[----:B------:R0:W-:Y:S01]  /*c510*/  @!P5 STG.E.U8 desc[UR36][R6.64+0x78], R3 ;  /* 0x000078030600d986 */ /* 0x0001e2000c101124 */
[----:B------:R-:W-:Y:S05]  /*c520*/  @P1 BRA `(.L_x_410) ;  /* 0x00000000000c1947 */ /* 0x000fea0003800000 */
[----:B------:R-:W0:Y:S02]  /*c530*/  LDG.E.U8 R16, desc[UR36][R4.64+0x79] ;  /* 0x0000792404107981 */ /* 0x000e24000c1e1100 */
[----:B0-----:R-:W-:-:S05]  /*c540*/  PRMT R3, R16, 0x8880, RZ ;  /* 0x0000888010037816 */ /* 0x001fca00000000ff */
[----:B------:R-:W-:-:S07]  /*c550*/  IMAD R2, R3, R18, RZ ;  /* 0x0000001203027224 */ /* 0x000fce00078e02ff */
.L_x_410:
[----:B------:R-:W-:Y:S05]  /*c560*/  BSYNC B1 ;  /* 0x0000000000017941 */ /* 0x000fea0003800000 */
.L_x_409:
        /* <DEDUP_REMOVED lines=11> */
.L_x_412:
[----:B------:R-:W-:Y:S05]  /*c620*/  BSYNC B1 ;  /* 0x0000000000017941 */ /* 0x000fea0003800000 */
.L_x_411:
[----:B0-----:R-:W-:Y:S01]  /*c630*/  @!P4 IMAD R3, R86, R17, R2 ;  /* 0x000000115603c224 */ /* 0x001fe200078e0202 */
[----:B------:R-:W-:Y:S04]  /*c640*/  BSSY B1, `(.L_x_413) ;  /* 0x0000006000017945 */ /* 0x000fe80003800000 */
[----:B------:R0:W-:Y:S01]  /*c650*/  @!P4 STG.E.U8 desc[UR36][R8.64+0x78], R3 ;  /* 0x000078030800c986 */ /* 0x0001e2000c101124 */
[----:B------:R-:W-:Y:S05]  /*c660*/  @P3 BRA `(.L_x_414) ;  /* 0x00000000000c3947 */ /* 0x000fea0003800000 */
[----:B------:R-:W0:Y:S02]  /*c670*/  LDG.E.U8 R16, desc[UR36][R152.64+0x79] ;  /* 0x0000792498107981 */ /* 0x000e24000c1e1100 */
[----:B0-----:R-:W-:-:S05]  /*c680*/  PRMT R3, R16, 0x8880, RZ ;  /* 0x0000888010037816 */ /* 0x001fca00000000ff */
[----:B------:R-:W-:-:S07]  /*c690*/  IMAD R2, R3, R18, RZ ;  /* 0x0000001203027224 */ /* 0x000fce00078e02ff */
.L_x_414:
[----:B------:R-:W-:Y:S05]  /*c6a0*/  BSYNC B1 ;  /* 0x0000000000017941 */ /* 0x000fea0003800000 */
.L_x_413:
[----:B------:R-:W-:Y:S01]  /*c6b0*/  @!P3 IMAD R87, R87, R17, R2 ;  /* 0x000000115757b224 */ /* 0x000fe200078e0202 */
[----:B------:R-:W-:Y:S04]  /*c6c0*/  BSSY B1, `(.L_x_415) ;  /* 0x0000006000017945 */ /* 0x000fe80003800000 */
[----:B------:R0:W-:Y:S01]  /*c6d0*/  @!P3 STG.E.U8 desc[UR36][R8.64+0x79], R87 ;  /* 0x000079570800b986 */ /* 0x0001e2000c101124 */
[----:B------:R-:W-:Y:S05]  /*c6e0*/  @P5 BRA `(.L_x_416) ;  /* 0x00000000000c5947 */ /* 0x000fea0003800000 */
[----:B------:R-:W0:Y:S02]  /*c6f0*/  LDG.E.U8 R16, desc[UR36][R4.64+0x80] ;  /* 0x0000802404107981 */ /* 0x000e24000c1e1100 */
[----:B0-----:R-:W-:-:S05]  /*c700*/  PRMT R3, R16, 0x8880, RZ ;  /* 0x0000888010037816 */ /* 0x001fca00000000ff */
[----:B------:R-:W-:-:S07]  /*c710*/  IMAD R2, R3, R18, RZ ;  /* 0x0000001203027224 */ /* 0x000fce00078e02ff */
.L_x_416:
[----:B------:R-:W-:Y:S05]  /*c720*/  BSYNC B1 ;  /* 0x0000000000017941 */ /* 0x000fea0003800000 */
.L_x_415:
[----:B0-----:R-:W-:Y:S01]  /*c730*/  @!P5 IMAD R3, R88, R17, R2 ;  /* 0x000000115803d224 */ /* 0x001fe200078e0202 */
[----:B------:R-:W-:Y:S04]  /*c740*/  BSSY B1, `(.L_x_417) ;  /* 0x0000006000017945 */ /* 0x000fe80003800000 */
[----:B------:R0:W-:Y:S01]  /*c750*/  @!P5 STG.E.U8 desc[UR36][R6.64+0x80], R3 ;  /* 0x000080030600d986 */ /* 0x0001e2000c101124 */
[----:B------:R-:W-:Y:S05]  /*c760*/  @P1 BRA `(.L_x_418) ;  /* 0x00000000000c1947 */ /* 0x000fea0003800000 */
[----:B------:R-:W0:Y:S02]  /*c770*/  LDG.E.U8 R16, desc[UR36][R4.64+0x81] ;  /* 0x0000812404107981 */ /* 0x000e24000c1e1100 */
[----:B0-----:R-:W-:-:S05]  /*c780*/  PRMT R3, R16, 0x8880, RZ ;  /* 0x0000888010037816 */ /* 0x001fca00000000ff */
[----:B------:R-:W-:-:S07]  /*c790*/  IMAD R2, R3, R18, RZ ;  /* 0x0000001203027224 */ /* 0x000fce00078e02ff */
.L_x_418:
[----:B------:R-:W-:Y:S05]  /*c7a0*/  BSYNC B1 ;  /* 0x0000000000017941 */ /* 0x000fea0003800000 */
.L_x_417:
        /* <DEDUP_REMOVED lines=11> */
.L_x_420:
[----:B------:R-:W-:Y:S05]  /*c860*/  BSYNC B1 ;  /* 0x0000000000017941 */ /* 0x000fea0003800000 */
.L_x_419:
[----:B0-----:R-:W-:Y:S01]  /*c870*/  @!P4 IMAD R3, R90, R17, R2 ;  /* 0x000000115a03c224 */ /* 0x001fe200078e0202 */
[----:B------:R-:W-:Y:S04]  /*c880*/  BSSY B1, `(.L_x_421) ;  /* 0x0000006000017945 */ /* 0x000fe80003800000 */
[----:B------:R0:W-:Y:S01]  /*c890*/  @!P4 STG.E.U8 desc[UR36][R8.64+0x80], R3 ;  /* 0x000080030800c986 */ /* 0x0001e2000c101124 */
[----:B------:R-:W-:Y:S05]  /*c8a0*/  @P3 BRA `(.L_x_422) ;  /* 0x00000000000c3947 */ /* 0x000fea0003800000 */
[----:B------:R-:W0:Y:S02]  /*c8b0*/  LDG.E.U8 R16, desc[UR36][R152.64+0x81] ;  /* 0x0000812498107981 */ /* 0x000e24000c1e1100 */
[----:B0-----:R-:W-:-:S05]  /*c8c0*/  PRMT R3, R16, 0x8880, RZ ;  /* 0x0000888010037816 */ /* 0x001fca00000000ff */
[----:B------:R-:W-:-:S07]  /*c8d0*/  IMAD R2, R3, R18, RZ ;  /* 0x0000001203027224 */ /* 0x000fce00078e02ff */
.L_x_422:
[----:B------:R-:W-:Y:S05]  /*c8e0*/  BSYNC B1 ;  /* 0x0000000000017941 */ /* 0x000fea0003800000 */
.L_x_421:
[----:B------:R-:W-:Y:S01]  /*c8f0*/  @!P3 IMAD R91, R91, R17, R2 ;  /* 0x000000115b5bb224 */ /* 0x000fe200078e0202 */
[----:B------:R-:W-:Y:S04]  /*c900*/  BSSY B1, `(.L_x_423) ;  /* 0x0000006000017945 */ /* 0x000fe80003800000 */
[----:B------:R0:W-:Y:S01]  /*c910*/  @!P3 STG.E.U8 desc[UR36][R8.64+0x81], R91 ;  /* 0x0000815b0800b986 */ /* 0x0001e2000c101124 */
[----:B------:R-:W-:Y:S05]  /*c920*/  @P5 BRA `(.L_x_424) ;  /* 0x00000000000c5947 */ /* 0x000fea0003800000 */
[----:B------:R-:W0:Y:S02]  /*c930*/  LDG.E.U8 R16, desc[UR36][R4.64+0x88] ;  /* 0x0000882404107981 */ /* 0x000e24000c1e1100 */
[----:B0-----:R-:W-:-:S05]  /*c940*/  PRMT R3, R16, 0x8880, RZ ;  /* 0x0000888010037816 */ /* 0x001fca00000000ff */
[----:B------:R-:W-:-:S07]  /*c950*/  IMAD R2, R3, R18, RZ ;  /* 0x0000001203027224 */ /* 0x000fce00078e02ff */
.L_x_424:
[----:B------:R-:W-:Y:S05]  /*c960*/  BSYNC B1 ;  /* 0x0000000000017941 */ /* 0x000fea0003800000 */
.L_x_423:
[----:B0-----:R-:W-:Y:S01]  /*c970*/  @!P5 IMAD R3, R92, R17, R2 ;  /* 0x000000115c03d224 */ /* 0x001fe200078e0202 */
[----:B------:R-:W-:Y:S04]  /*c980*/  BSSY B1, `(.L_x_425) ;  /* 0x0000006000017945 */ /* 0x000fe80003800000 */
[----:B------:R0:W-:Y:S01]  /*c990*/  @!P5 STG.E.U8 desc[UR36][R6.64+0x88], R3 ;  /* 0x000088030600d986 */ /* 0x0001e2000c101124 */
[----:B------:R-:W-:Y:S05]  /*c9a0*/  @P1 BRA `(.L_x_426) ;  /* 0x00000000000c1947 */ /* 0x000fea0003800000 */
[----:B------:R-:W0:Y:S02]  /*c9b0*/  LDG.E.U8 R16, desc[UR36][R4.64+0x89] ;  /* 0x0000892404107981 */ /* 0x000e24000c1e1100 */
[----:B0-----:R-:W-:-:S05]  /*c9c0*/  PRMT R3, R16, 0x8880, RZ ;  /* 0x0000888010037816 */ /* 0x001fca00000000ff */
[----:B------:R-:W-:-:S07]  /*c9d0*/  IMAD R2, R3, R18, RZ ;  /* 0x0000001203027224 */ /* 0x000fce00078e02ff */
.L_x_426:
[----:B------:R-:W-:Y:S05]  /*c9e0*/  BSYNC B1 ;  /* 0x0000000000017941 */ /* 0x000fea0003800000 */
.L_x_425:
        /* <DEDUP_REMOVED lines=11> */
.L_x_428:
[----:B------:R-:W-:Y:S05]  /*caa0*/  BSYNC B1 ;  /* 0x0000000000017941 */ /* 0x000fea0003800000 */
.L_x_427:
[----:B0-----:R-:W-:Y:S01]  /*cab0*/  @!P4 IMAD R3, R94, R17, R2 ;  /* 0x000000115e03c224 */ /* 0x001fe200078e0202 */
[----:B------:R-:W-:Y:S04]  /*cac0*/  BSSY B1, `(.L_x_429) ;  /* 0x0000006000017945 */ /* 0x000fe80003800000 */
[----:B------:R0:W-:Y:S01]  /*cad0*/  @!P4 STG.E.U8 desc[UR36][R8.64+0x88], R3 ;  /* 0x000088030800c986 */ /* 0x0001e2000c101124 */
[----:B------:R-:W-:Y:S05]  /*cae0*/  @P3 BRA `(.L_x_430) ;  /* 0x00000000000c3947 */ /* 0x000fea0003800000 */
[----:B------:R-:W0:Y:S02]  /*caf0*/  LDG.E.U8 R16, desc[UR36][R152.64+0x89] ;  /* 0x0000892498107981 */ /* 0x000e24000c1e1100 */
[----:B0-----:R-:W-:-:S05]  /*cb00*/  PRMT R3, R16, 0x8880, RZ ;  /* 0x0000888010037816 */ /* 0x001fca00000000ff */
[----:B------:R-:W-:-:S07]  /*cb10*/  IMAD R2, R3, R18, RZ ;  /* 0x0000001203027224 */ /* 0x000fce00078e02ff */
.L_x_430:
[----:B------:R-:W-:Y:S05]  /*cb20*/  BSYNC B1 ;  /* 0x0000000000017941 */ /* 0x000fea0003800000 */
.L_x_429:
[----:B------:R-:W-:Y:S01]  /*cb30*/  @!P3 IMAD R95, R95, R17, R2 ;  /* 0x000000115f5fb224 */ /* 0x000fe200078e0202 */
[----:B------:R-:W-:Y:S04]  /*cb40*/  BSSY B1, `(.L_x_431) ;  /* 0x0000006000017945 */ /* 0x000fe80003800000 */
[----:B------:R0:W-:Y:S01]  /*cb50*/  @!P3 STG.E.U8 desc[UR36][R8.64+0x89], R95 ;  /* 0x0000895f0800b986 */ /* 0x0001e2000c101124 */
[----:B------:R-:W-:Y:S05]  /*cb60*/  @P5 BRA `(.L_x_432) ;  /* 0x00000000000c5947 */ /* 0x000fea0003800000 */
[----:B------:R-:W0:Y:S02]  /*cb70*/  LDG.E.U8 R16, desc[UR36][R4.64+0x90] ;  /* 0x0000902404107981 */ /* 0x000e24000c1e1100 */
[----:B0-----:R-:W-:-:S05]  /*cb80*/  PRMT R3, R16, 0x8880, RZ ;  /* 0x0000888010037816 */ /* 0x001fca00000000ff */
[----:B------:R-:W-:-:S07]  /*cb90*/  IMAD R2, R3, R18, RZ ;  /* 0x0000001203027224 */ /* 0x000fce00078e02ff */
.L_x_432:
[----:B------:R-:W-:Y:S05]  /*cba0*/  BSYNC B1 ;  /* 0x0000000000017941 */ /* 0x000fea0003800000 */
.L_x_431:
[----:B0-----:R-:W-:Y:S01]  /*cbb0*/  @!P5 IMAD R3, R96, R17, R2 ;  /* 0x000000116003d224 */ /* 0x001fe200078e0202 */
[----:B------:R-:W-:Y:S04]  /*cbc0*/  BSSY B1, `(.L_x_433) ;  /* 0x0000006000017945 */ /* 0x000fe80003800000 */
[----:B------:R0:W-:Y:S01]  /*cbd0*/  @!P5 STG.E.U8 desc[UR36][R6.64+0x90], R3 ;  /* 0x000090030600d986 */ /* 0x0001e2000c101124 */
[----:B------:R-:W-:Y:S05]  /*cbe0*/  @P1 BRA `(.L_x_434) ;  /* 0x00000000000c1947 */ /* 0x000fea0003800000 */
[----:B------:R-:W0:Y:S02]  /*cbf0*/  LDG.E.U8 R16, desc[UR36][R4.64+0x91] ;  /* 0x0000912404107981 */ /* 0x000e24000c1e1100 */
[----:B0-----:R-:W-:-:S05]  /*cc00*/  PRMT R3, R16, 0x8880, RZ ;  /* 0x0000888010037816 */ /* 0x001fca00000000ff */
[----:B------:R-:W-:-:S07]  /*cc10*/  IMAD R2, R3, R18, RZ ;  /* 0x0000001203027224 */ /* 0x000fce00078e02ff */
.L_x_434:
[----:B------:R-:W-:Y:S05]  /*cc20*/  BSYNC B1 ;  /* 0x0000000000017941 */ /* 0x000fea0003800000 */
.L_x_433:
        /* <DEDUP_REMOVED lines=11> */
.L_x_436:
[----:B------:R-:W-:Y:S05]  /*cce0*/  BSYNC B1 ;  /* 0x0000000000017941 */ /* 0x000fea0003800000 */
.L_x_435:
[----:B0-----:R-:W-:Y:S01]  /*ccf0*/  @!P4 IMAD R3, R98, R17, R2 ;  /* 0x000000116203c224 */ /* 0x001fe200078e0202 */
[----:B------:R-:W-:Y:S04]  /*cd00*/  BSSY B1, `(.L_x_437) ;  /* 0x0000006000017945 */ /* 0x000fe80003800000 */
[----:B------:R0:W-:Y:S01]  /*cd10*/  @!P4 STG.E.U8 desc[UR36][R8.64+0x90], R3 ;  /* 0x000090030800c986 */ /* 0x0001e2000c101124 */
[----:B------:R-:W-:Y:S05]  /*cd20*/  @P3 BRA `(.L_x_438) ;  /* 0x00000000000c3947 */ /* 0x000fea0003800000 */
[----:B------:R-:W0:Y:S02]  /*cd30*/  LDG.E.U8 R16, desc[UR36][R152.64+0x91] ;  /* 0x0000912498107981 */ /* 0x000e24000c1e1100 */
[----:B0-----:R-:W-:-:S05]  /*cd40*/  PRMT R3, R16, 0x8880, RZ ;  /* 0x0000888010037816 */ /* 0x001fca00000000ff */
[----:B------:R-:W-:-:S07]  /*cd50*/  IMAD R2, R3, R18, RZ ;  /* 0x0000001203027224 */ /* 0x000fce00078e02ff */
.L_x_438:
[----:B------:R-:W-:Y:S05]  /*cd60*/  BSYNC B1 ;  /* 0x0000000000017941 */ /* 0x000fea0003800000 */
.L_x_437:
[----:B------:R-:W-:Y:S01]  /*cd70*/  @!P3 IMAD R99, R99, R17, R2 ;  /* 0x000000116363b224 */ /* 0x000fe200078e0202 */
[----:B------:R-:W-:Y:S04]  /*cd80*/  BSSY B1, `(.L_x_439) ;  /* 0x0000006000017945 */ /* 0x000fe80003800000 */
[----:B------:R0:W-:Y:S01]  /*cd90*/  @!P3 STG.E.U8 desc[UR36][R8.64+0x91], R99 ;  /* 0x000091630800b986 */ /* 0x0001e2000c101124 */
[----:B------:R-:W-:Y:S05]  /*cda0*/  @P5 BRA `(.L_x_440) ;  /* 0x00000000000c5947 */ /* 0x000fea0003800000 */
[----:B------:R-:W0:Y:S02]  /*cdb0*/  LDG.E.U8 R16, desc[UR36][R4.64+0x98] ;  /* 0x0000982404107981 */ /* 0x000e24000c1e1100 */
[----:B0-----:R-:W-:-:S05]  /*cdc0*/  PRMT R3, R16, 0x8880, RZ ;  /* 0x0000888010037816 */ /* 0x001fca00000000ff */
[----:B------:R-:W-:-:S07]  /*cdd0*/  IMAD R2, R3, R18, RZ ;  /* 0x0000001203027224 */ /* 0x000fce00078e02ff */
.L_x_440:
[----:B------:R-:W-:Y:S05]  /*cde0*/  BSYNC B1 ;  /* 0x0000000000017941 */ /* 0x000fea0003800000 */
.L_x_439:
[----:B0-----:R-:W-:Y:S01]  /*cdf0*/  @!P5 IMAD R3, R100, R17, R2 ;  /* 0x000000116403d224 */ /* 0x001fe200078e0202 */
[----:B------:R-:W-:Y:S04]  /*ce00*/  BSSY B1, `(.L_x_441) ;  /* 0x0000006000017945 */ /* 0x000fe80003800000 */
[----:B------:R0:W-:Y:S01]  /*ce10*/  @!P5 STG.E.U8 desc[UR36][R6.64+0x98], R3 ;  /* 0x000098030600d986 */ /* 0x0001e2000c101124 */
[----:B------:R-:W-:Y:S05]  /*ce20*/  @P1 BRA `(.L_x_442) ;  /* 0x00000000000c1947 */ /* 0x000fea0003800000 */
[----:B------:R-:W0:Y:S02]  /*ce30*/  LDG.E.U8 R16, desc[UR36][R4.64+0x99] ;  /* 0x0000992404107981 */ /* 0x000e24000c1e1100 */
[----:B0-----:R-:W-:-:S05]  /*ce40*/  PRMT R3, R16, 0x8880, RZ ;  /* 0x0000888010037816 */ /* 0x001fca00000000ff */
[----:B------:R-:W-:-:S07]  /*ce50*/  IMAD R2, R3, R18, RZ ;  /* 0x0000001203027224 */ /* 0x000fce00078e02ff */
.L_x_442:
[----:B------:R-:W-:Y:S05]  /*ce60*/  BSYNC B1 ;  /* 0x0000000000017941 */ /* 0x000fea0003800000 */
.L_x_441:
        /* <DEDUP_REMOVED lines=11> */
.L_x_444:
[----:B------:R-:W-:Y:S05]  /*cf20*/  BSYNC B1 ;  /* 0x0000000000017941 */ /* 0x000fea0003800000 */
.L_x_443:
[----:B0-----:R-:W-:Y:S01]  /*cf30*/  @!P4 IMAD R3, R102, R17, R2 ;  /* 0x000000116603c224 */ /* 0x001fe200078e0202 */
[----:B------:R-:W-:Y:S04]  /*cf40*/  BSSY B1, `(.L_x_445) ;  /* 0x0000006000017945 */ /* 0x000fe80003800000 */
[----:B------:R0:W-:Y:S01]  /*cf50*/  @!P4 STG.E.U8 desc[UR36][R8.64+0x98], R3 ;  /* 0x000098030800c986 */ /* 0x0001e2000c101124 */
[----:B------:R-:W-:Y:S05]  /*cf60*/  @P3 BRA `(.L_x_446) ;  /* 0x00000000000c3947 */ /* 0x000fea0003800000 */
[----:B------:R-:W0:Y:S02]  /*cf70*/  LDG.E.U8 R16, desc[UR36][R152.64+0x99] ;  /* 0x0000992498107981 */ /* 0x000e24000c1e1100 */
[----:B0-----:R-:W-:-:S05]  /*cf80*/  PRMT R3, R16, 0x8880, RZ ;  /* 0x0000888010037816 */ /* 0x001fca00000000ff */
[----:B------:R-:W-:-:S07]  /*cf90*/  IMAD R2, R3, R18, RZ ;  /* 0x0000001203027224 */ /* 0x000fce00078e02ff */
.L_x_446:
[----:B------:R-:W-:Y:S05]  /*cfa0*/  BSYNC B1 ;  /* 0x0000000000017941 */ /* 0x000fea0003800000 */
.L_x_445:
[----:B------:R-:W-:Y:S01]  /*cfb0*/  @!P3 IMAD R103, R103, R17, R2 ;  /* 0x000000116767b224 */ /* 0x000fe200078e0202 */
[----:B------:R-:W-:Y:S04]  /*cfc0*/  BSSY B1, `(.L_x_447) ;  /* 0x0000006000017945 */ /* 0x000fe80003800000 */
[----:B------:R0:W-:Y:S01]  /*cfd0*/  @!P3 STG.E.U8 desc[UR36][R8.64+0x99], R103 ;  /* 0x000099670800b986 */ /* 0x0001e2000c101124 */
[----:B------:R-:W-:Y:S05]  /*cfe0*/  @P5 BRA `(.L_x_448) ;  /* 0x00000000000c5947 */ /* 0x000fea0003800000 */
[----:B------:R-:W0:Y:S02]  /*cff0*/  LDG.E.U8 R16, desc[UR36][R4.64+0xa0] ;  /* 0x0000a02404107981 */ /* 0x000e24000c1e1100 */
[----:B0-----:R-:W-:-:S05]  /*d000*/  PRMT R3, R16, 0x8880, RZ ;  /* 0x0000888010037816 */ /* 0x001fca00000000ff */
[----:B------:R-:W-:-:S07]  /*d010*/  IMAD R2, R3, R18, RZ ;  /* 0x0000001203027224 */ /* 0x000fce00078e02ff */
.L_x_448:
[----:B------:R-:W-:Y:S05]  /*d020*/  BSYNC B1 ;  /* 0x0000000000017941 */ /* 0x000fea0003800000 */
.L_x_447:
[----:B0-----:R-:W-:Y:S01]  /*d030*/  @!P5 IMAD R3, R104, R17, R2 ;  /* 0x000000116803d224 */ /* 0x001fe200078e0202 */
[----:B------:R-:W-:Y:S04]  /*d040*/  BSSY B1, `(.L_x_449) ;  /* 0x0000006000017945 */ /* 0x000fe80003800000 */
[----:B------:R0:W-:Y:S01]  /*d050*/  @!P5 STG.E.U8 desc[UR36][R6.64+0xa0], R3 ;  /* 0x0000a0030600d986 */ /* 0x0001e2000c101124 */
[----:B------:R-:W-:Y:S05]  /*d060*/  @P1 BRA `(.L_x_450) ;  /* 0x00000000000c1947 */ /* 0x000fea0003800000 */
[----:B------:R-:W0:Y:S02]  /*d070*/  LDG.E.U8 R16, desc[UR36][R4.64+0xa1] ;  /* 0x0000a12404107981 */ /* 0x000e24000c1e1100 */
[----:B0-----:R-:W-:-:S05]  /*d080*/  PRMT R3, R16, 0x8880, RZ ;  /* 0x0000888010037816 */ /* 0x001fca00000000ff */
[----:B------:R-:W-:-:S07]  /*d090*/  IMAD R2, R3, R18, RZ ;  /* 0x0000001203027224 */ /* 0x000fce00078e02ff */
.L_x_450:
[----:B------:R-:W-:Y:S05]  /*d0a0*/  BSYNC B1 ;  /* 0x0000000000017941 */ /* 0x000fea0003800000 */
.L_x_449:
        /* <DEDUP_REMOVED lines=11> */
.L_x_452:
[----:B------:R-:W-:Y:S05]  /*d160*/  BSYNC B1 ;  /* 0x0000000000017941 */ /* 0x000fea0003800000 */
.L_x_451:
[----:B0-----:R-:W-:Y:S01]  /*d170*/  @!P4 IMAD R3, R106, R17, R2 ;  /* 0x000000116a03c224 */ /* 0x001fe200078e0202 */
[----:B------:R-:W-:Y:S04]  /*d180*/  BSSY B1, `(.L_x_453) ;  /* 0x0000006000017945 */ /* 0x000fe80003800000 */
[----:B------:R0:W-:Y:S01]  /*d190*/  @!P4 STG.E.U8 desc[UR36][R8.64+0xa0], R3 ;  /* 0x0000a0030800c986 */ /* 0x0001e2000c101124 */
[----:B------:R-:W-:Y:S05]  /*d1a0*/  @P3 BRA `(.L_x_454) ;  /* 0x00000000000c3947 */ /* 0x000fea0003800000 */
[----:B------:R-:W0:Y:S02]  /*d1b0*/  LDG.E.U8 R16, desc[UR36][R152.64+0xa1] ;  /* 0x0000a12498107981 */ /* 0x000e24000c1e1100 */
[----:B0-----:R-:W-:-:S05]  /*d1c0*/  PRMT R3, R16, 0x8880, RZ ;  /* 0x0000888010037816 */ /* 0x001fca00000000ff */
[----:B------:R-:W-:-:S07]  /*d1d0*/  IMAD R2, R3, R18, RZ ;  /* 0x0000001203027224 */ /* 0x000fce00078e02ff */
.L_x_454:
[----:B------:R-:W-:Y:S05]  /*d1e0*/  BSYNC B1 ;  /* 0x0000000000017941 */ /* 0x000fea0003800000 */
.L_x_453:
[----:B------:R-:W-:Y:S01]  /*d1f0*/  @!P3 IMAD R107, R107, R17, R2 ;  /* 0x000000116b6bb224 */ /* 0x000fe200078e0202 */
[----:B------:R-:W-:Y:S04]  /*d200*/  BSSY B1, `(.L_x_455) ;  /* 0x0000006000017945 */ /* 0x000fe80003800000 */
[----:B------:R0:W-:Y:S01]  /*d210*/  @!P3 STG.E.U8 desc[UR36][R8.64+0xa1], R107 ;  /* 0x0000a16b0800b986 */ /* 0x0001e2000c101124 */
[----:B------:R-:W-:Y:S05]  /*d220*/  @P5 BRA `(.L_x_456) ;  /* 0x00000000000c5947 */ /* 0x000fea0003800000 */
[----:B------:R-:W0:Y:S02]  /*d230*/  LDG.E.U8 R16, desc[UR36][R4.64+0xa8] ;  /* 0x0000a82404107981 */ /* 0x000e24000c1e1100 */
[----:B0-----:R-:W-:-:S05]  /*d240*/  PRMT R3, R16, 0x8880, RZ ;  /* 0x0000888010037816 */ /* 0x001fca00000000ff */
[----:B------:R-:W-:-:S07]  /*d250*/  IMAD R2, R3, R18, RZ ;  /* 0x0000001203027224 */ /* 0x000fce00078e02ff */
.L_x_456:
[----:B------:R-:W-:Y:S05]  /*d260*/  BSYNC B1 ;  /* 0x0000000000017941 */ /* 0x000fea0003800000 */
.L_x_455:
[----:B0-----:R-:W-:Y:S01]  /*d270*/  @!P5 IMAD R3, R108, R17, R2 ;  /* 0x000000116c03d224 */ /* 0x001fe200078e0202 */
[----:B------:R-:W-:Y:S04]  /*d280*/  BSSY B1, `(.L_x_457) ;  /* 0x0000006000017945 */ /* 0x000fe80003800000 */
[----:B------:R0:W-:Y:S01]  /*d290*/  @!P5 STG.E.U8 desc[UR36][R6.64+0xa8], R3 ;  /* 0x0000a8030600d986 */ /* 0x0001e2000c101124 */
[----:B------:R-:W-:Y:S05]  /*d2a0*/  @P1 BRA `(.L_x_458) ;  /* 0x00000000000c1947 */ /* 0x000fea0003800000 */
[----:B------:R-:W0:Y:S02]  /*d2b0*/  LDG.E.U8 R16, desc[UR36][R4.64+0xa9] ;  /* 0x0000a92404107981 */ /* 0x000e24000c1e1100 */
[----:B0-----:R-:W-:-:S05]  /*d2c0*/  PRMT R3, R16, 0x8880, RZ ;  /* 0x0000888010037816 */ /* 0x001fca00000000ff */
[----:B------:R-:W-:-:S07]  /*d2d0*/  IMAD R2, R3, R18, RZ ;  /* 0x0000001203027224 */ /* 0x000fce00078e02ff */
.L_x_458:
[----:B------:R-:W-:Y:S05]  /*d2e0*/  BSYNC B1 ;  /* 0x0000000000017941 */ /* 0x000fea0003800000 */
.L_x_457:
        /* <DEDUP_REMOVED lines=11> */
.L_x_460:
[----:B------:R-:W-:Y:S05]  /*d3a0*/  BSYNC B1 ;  /* 0x0000000000017941 */ /* 0x000fea0003800000 */
.L_x_459:
[----:B0-----:R-:W-:Y:S01]  /*d3b0*/  @!P4 IMAD R3, R110, R17, R2 ;  /* 0x000000116e03c224 */ /* 0x001fe200078e0202 */
[----:B------:R-:W-:Y:S04]  /*d3c0*/  BSSY B1, `(.L_x_461) ;  /* 0x0000006000017945 */ /* 0x000fe80003800000 */
[----:B------:R0:W-:Y:S01]  /*d3d0*/  @!P4 STG.E.U8 desc[UR36][R8.64+0xa8], R3 ;  /* 0x0000a8030800c986 */ /* 0x0001e2000c101124 */
[----:B------:R-:W-:Y:S05]  /*d3e0*/  @P3 BRA `(.L_x_462) ;  /* 0x00000000000c3947 */ /* 0x000fea0003800000 */
[----:B------:R-:W0:Y:S02]  /*d3f0*/  LDG.E.U8 R16, desc[UR36][R152.64+0xa9] ;  /* 0x0000a92498107981 */ /* 0x000e24000c1e1100 */
[----:B0-----:R-:W-:-:S05]  /*d400*/  PRMT R3, R16, 0x8880, RZ ;  /* 0x0000888010037816 */ /* 0x001fca00000000ff */
[----:B------:R-:W-:-:S07]  /*d410*/  IMAD R2, R3, R18, RZ ;  /* 0x0000001203027224 */ /* 0x000fce00078e02ff */
.L_x_462:
[----:B------:R-:W-:Y:S05]  /*d420*/  BSYNC B1 ;  /* 0x0000000000017941 */ /* 0x000fea0003800000 */
.L_x_461:
[----:B------:R-:W-:Y:S01]  /*d430*/  @!P3 IMAD R111, R111, R17, R2 ;  /* 0x000000116f6fb224 */ /* 0x000fe200078e0202 */
[----:B------:R-:W-:Y:S04]  /*d440*/  BSSY B1, `(.L_x_463) ;  /* 0x0000006000017945 */ /* 0x000fe80003800000 */
[----:B------:R0:W-:Y:S01]  /*d450*/  @!P3 STG.E.U8 desc[UR36][R8.64+0xa9], R111 ;  /* 0x0000a96f0800b986 */ /* 0x0001e2000c101124 */
[----:B------:R-:W-:Y:S05]  /*d460*/  @P5 BRA `(.L_x_464) ;  /* 0x00000000000c5947 */ /* 0x000fea0003800000 */
[----:B------:R-:W0:Y:S02]  /*d470*/  LDG.E.U8 R16, desc[UR36][R4.64+0xb0] ;  /* 0x0000b02404107981 */ /* 0x000e24000c1e1100 */
[----:B0-----:R-:W-:-:S05]  /*d480*/  PRMT R3, R16, 0x8880, RZ ;  /* 0x0000888010037816 */ /* 0x001fca00000000ff */
[----:B------:R-:W-:-:S07]  /*d490*/  IMAD R2, R3, R18, RZ ;  /* 0x0000001203027224 */ /* 0x000fce00078e02ff */
.L_x_464:
[----:B------:R-:W-:Y:S05]  /*d4a0*/  BSYNC B1 ;  /* 0x0000000000017941 */ /* 0x000fea0003800000 */
.L_x_463:
[----:B0-----:R-:W-:Y:S01]  /*d4b0*/  @!P5 IMAD R3, R112, R17, R2 ;  /* 0x000000117003d224 */ /* 0x001fe200078e0202 */
[----:B------:R-:W-:Y:S04]  /*d4c0*/  BSSY B1, `(.L_x_465) ;  /* 0x0000006000017945 */ /* 0x000fe80003800000 */
[----:B------:R0:W-:Y:S01]  /*d4d0*/  @!P5 STG.E.U8 desc[UR36][R6.64+0xb0], R3 ;  /* 0x0000b0030600d986 */ /* 0x0001e2000c101124 */
[----:B------:R-:W-:Y:S05]  /*d4e0*/  @P1 BRA `(.L_x_466) ;  /* 0x00000000000c1947 */ /* 0x000fea0003800000 */
[----:B------:R-:W0:Y:S02]  /*d4f0*/  LDG.E.U8 R16, desc[UR36][R4.64+0xb1] ;  /* 0x0000b12404107981 */ /* 0x000e24000c1e1100 */
[----:B0-----:R-:W-:-:S05]  /*d500*/  PRMT R3, R16, 0x8880, RZ ;  /* 0x0000888010037816 */ /* 0x001fca00000000ff */
[----:B------:R-:W-:-:S07]  /*d510*/  IMAD R2, R3, R18, RZ ;  /* 0x0000001203027224 */ /* 0x000fce00078e02ff */
.L_x_466:
[----:B------:R-:W-:Y:S05]  /*d520*/  BSYNC B1 ;  /* 0x0000000000017941 */ /* 0x000fea0003800000 */
.L_x_465:
        /* <DEDUP_REMOVED lines=11> */
.L_x_468:
[----:B------:R-:W-:Y:S05]  /*d5e0*/  BSYNC B1 ;  /* 0x0000000000017941 */ /* 0x000fea0003800000 */
.L_x_467:
[----:B0-----:R-:W-:Y:S01]  /*d5f0*/  @!P4 IMAD R3, R114, R17, R2 ;  /* 0x000000117203c224 */ /* 0x001fe200078e0202 */
[----:B------:R-:W-:Y:S04]  /*d600*/  BSSY B1, `(.L_x_469) ;  /* 0x0000006000017945 */ /* 0x000fe80003800000 */
[----:B------:R0:W-:Y:S01]  /*d610*/  @!P4 STG.E.U8 desc[UR36][R8.64+0xb0], R3 ;  /* 0x0000b0030800c986 */ /* 0x0001e2000c101124 */
[----:B------:R-:W-:Y:S05]  /*d620*/  @P3 BRA `(.L_x_470) ;  /* 0x00000000000c3947 */ /* 0x000fea0003800000 */
[----:B------:R-:W0:Y:S02]  /*d630*/  LDG.E.U8 R16, desc[UR36][R152.64+0xb1] ;  /* 0x0000b12498107981 */ /* 0x000e24000c1e1100 */
[----:B0-----:R-:W-:-:S05]  /*d640*/  PRMT R3, R16, 0x8880, RZ ;  /* 0x0000888010037816 */ /* 0x001fca00000000ff */
[----:B------:R-:W-:-:S07]  /*d650*/  IMAD R2, R3, R18, RZ ;  /* 0x0000001203027224 */ /* 0x000fce00078e02ff */
.L_x_470:
[----:B------:R-:W-:Y:S05]  /*d660*/  BSYNC B1 ;  /* 0x0000000000017941 */ /* 0x000fea0003800000 */
.L_x_469:
[----:B------:R-:W-:Y:S01]  /*d670*/  @!P3 IMAD R115, R115, R17, R2 ;  /* 0x000000117373b224 */ /* 0x000fe200078e0202 */
[----:B------:R-:W-:Y:S04]  /*d680*/  BSSY B1, `(.L_x_471) ;  /* 0x0000006000017945 */ /* 0x000fe80003800000 */
[----:B------:R0:W-:Y:S01]  /*d690*/  @!P3 STG.E.U8 desc[UR36][R8.64+0xb1], R115 ;  /* 0x0000b1730800b986 */ /* 0x0001e2000c101124 */
[----:B------:R-:W-:Y:S05]  /*d6a0*/  @P5 BRA `(.L_x_472) ;  /* 0x00000000000c5947 */ /* 0x000fea0003800000 */
[----:B------:R-:W0:Y:S02]  /*d6b0*/  LDG.E.U8 R16, desc[UR36][R4.64+0xb8] ;  /* 0x0000b82404107981 */ /* 0x000e24000c1e1100 */
[----:B0-----:R-:W-:-:S05]  /*d6c0*/  PRMT R3, R16, 0x8880, RZ ;  /* 0x0000888010037816 */ /* 0x001fca00000000ff */
[----:B------:R-:W-:-:S07]  /*d6d0*/  IMAD R2, R3, R18, RZ ;  /* 0x0000001203027224 */ /* 0x000fce00078e02ff */
.L_x_472:
[----:B------:R-:W-:Y:S05]  /*d6e0*/  BSYNC B1 ;  /* 0x0000000000017941 */ /* 0x000fea0003800000 */
.L_x_471:
[----:B0-----:R-:W-:Y:S01]  /*d6f0*/  @!P5 IMAD R3, R116, R17, R2 ;  /* 0x000000117403d224 */ /* 0x001fe200078e0202 */
[----:B------:R-:W-:Y:S04]  /*d700*/  BSSY B1, `(.L_x_473) ;  /* 0x0000006000017945 */ /* 0x000fe80003800000 */
[----:B------:R0:W-:Y:S01]  /*d710*/  @!P5 STG.E.U8 desc[UR36][R6.64+0xb8], R3 ;  /* 0x0000b8030600d986 */ /* 0x0001e2000c101124 */
[----:B------:R-:W-:Y:S05]  /*d720*/  @P1 BRA `(.L_x_474) ;  /* 0x00000000000c1947 */ /* 0x000fea0003800000 */
[----:B------:R-:W0:Y:S02]  /*d730*/  LDG.E.U8 R16, desc[UR36][R4.64+0xb9] ;  /* 0x0000b92404107981 */ /* 0x000e24000c1e1100 */
[----:B0-----:R-:W-:-:S05]  /*d740*/  PRMT R3, R16, 0x8880, RZ ;  /* 0x0000888010037816 */ /* 0x001fca00000000ff */
[----:B------:R-:W-:-:S07]  /*d750*/  IMAD R2, R3, R18, RZ ;  /* 0x0000001203027224 */ /* 0x000fce00078e02ff */
.L_x_474:
[----:B------:R-:W-:Y:S05]  /*d760*/  BSYNC B1 ;  /* 0x0000000000017941 */ /* 0x000fea0003800000 */
.L_x_473:
        /* <DEDUP_REMOVED lines=11> */
.L_x_476:
[----:B------:R-:W-:Y:S05]  /*d820*/  BSYNC B1 ;  /* 0x0000000000017941 */ /* 0x000fea0003800000 */
.L_x_475:
[----:B0-----:R-:W-:Y:S01]  /*d830*/  @!P4 IMAD R3, R118, R17, R2 ;  /* 0x000000117603c224 */ /* 0x001fe200078e0202 */
[----:B------:R-:W-:Y:S04]  /*d840*/  BSSY B1, `(.L_x_477) ;  /* 0x0000006000017945 */ /* 0x000fe80003800000 */
[----:B------:R0:W-:Y:S01]  /*d850*/  @!P4 STG.E.U8 desc[UR36][R8.64+0xb8], R3 ;  /* 0x0000b8030800c986 */ /* 0x0001e2000c101124 */
[----:B------:R-:W-:Y:S05]  /*d860*/  @P3 BRA `(.L_x_478) ;  /* 0x00000000000c3947 */ /* 0x000fea0003800000 */
[----:B------:R-:W0:Y:S02]  /*d870*/  LDG.E.U8 R16, desc[UR36][R152.64+0xb9] ;  /* 0x0000b92498107981 */ /* 0x000e24000c1e1100 */
[----:B0-----:R-:W-:-:S05]  /*d880*/  PRMT R3, R16, 0x8880, RZ ;  /* 0x0000888010037816 */ /* 0x001fca00000000ff */
[----:B------:R-:W-:-:S07]  /*d890*/  IMAD R2, R3, R18, RZ ;  /* 0x0000001203027224 */ /* 0x000fce00078e02ff */
.L_x_478:
[----:B------:R-:W-:Y:S05]  /*d8a0*/  BSYNC B1 ;  /* 0x0000000000017941 */ /* 0x000fea0003800000 */
.L_x_477:
[----:B------:R-:W-:Y:S01]  /*d8b0*/  @!P3 IMAD R119, R119, R17, R2 ;  /* 0x000000117777b224 */ /* 0x000fe200078e0202 */
[----:B------:R-:W-:Y:S04]  /*d8c0*/  BSSY B1, `(.L_x_479) ;  /* 0x0000006000017945 */ /* 0x000fe80003800000 */
[----:B------:R0:W-:Y:S01]  /*d8d0*/  @!P3 STG.E.U8 desc[UR36][R8.64+0xb9], R119 ;  /* 0x0000b9770800b986 */ /* 0x0001e2000c101124 */
[----:B------:R-:W-:Y:S05]  /*d8e0*/  @P5 BRA `(.L_x_480) ;  /* 0x00000000000c5947 */ /* 0x000fea0003800000 */
[----:B------:R-:W0:Y:S02]  /*d8f0*/  LDG.E.U8 R16, desc[UR36][R4.64+0xc0] ;  /* 0x0000c02404107981 */ /* 0x000e24000c1e1100 */
[----:B0-----:R-:W-:-:S05]  /*d900*/  PRMT R3, R16, 0x8880, RZ ;  /* 0x0000888010037816 */ /* 0x001fca00000000ff */
[----:B------:R-:W-:-:S07]  /*d910*/  IMAD R2, R3, R18, RZ ;  /* 0x0000001203027224 */ /* 0x000fce00078e02ff */
.L_x_480:
[----:B------:R-:W-:Y:S05]  /*d920*/  BSYNC B1 ;  /* 0x0000000000017941 */ /* 0x000fea0003800000 */
.L_x_479:
[----:B0-----:R-:W-:Y:S01]  /*d930*/  @!P5 IMAD R3, R120, R17, R2 ;  /* 0x000000117803d224 */ /* 0x001fe200078e0202 */
[----:B------:R-:W-:Y:S04]  /*d940*/  BSSY B1, `(.L_x_481) ;  /* 0x0000006000017945 */ /* 0x000fe80003800000 */
[----:B------:R0:W-:Y:S01]  /*d950*/  @!P5 STG.E.U8 desc[UR36][R6.64+0xc0], R3 ;  /* 0x0000c0030600d986 */ /* 0x0001e2000c101124 */
[----:B------:R-:W-:Y:S05]  /*d960*/  @P1 BRA `(.L_x_482) ;  /* 0x00000000000c1947 */ /* 0x000fea0003800000 */
[----:B------:R-:W0:Y:S02]  /*d970*/  LDG.E.U8 R16, desc[UR36][R4.64+0xc1] ;  /* 0x0000c12404107981 */ /* 0x000e24000c1e1100 */
[----:B0-----:R-:W-:-:S05]  /*d980*/  PRMT R3, R16, 0x8880, RZ ;  /* 0x0000888010037816 */ /* 0x001fca00000000ff */
[----:B------:R-:W-:-:S07]  /*d990*/  IMAD R2, R3, R18, RZ ;  /* 0x0000001203027224 */ /* 0x000fce00078e02ff */
.L_x_482:
[----:B------:R-:W-:Y:S05]  /*d9a0*/  BSYNC B1 ;  /* 0x0000000000017941 */ /* 0x000fea0003800000 */
.L_x_481:
        /* <DEDUP_REMOVED lines=11> */
.L_x_484:
[----:B------:R-:W-:Y:S05]  /*da60*/  BSYNC B1 ;  /* 0x0000000000017941 */ /* 0x000fea0003800000 */
.L_x_483:
[----:B0-----:R-:W-:Y:S01]  /*da70*/  @!P4 IMAD R3, R122, R17, R2 ;  /* 0x000000117a03c224 */ /* 0x001fe200078e0202 */
[----:B------:R-:W-:Y:S04]  /*da80*/  BSSY B1, `(.L_x_485) ;  /* 0x0000006000017945 */ /* 0x000fe80003800000 */
[----:B------:R0:W-:Y:S01]  /*da90*/  @!P4 STG.E.U8 desc[UR36][R8.64+0xc0], R3 ;  /* 0x0000c0030800c986 */ /* 0x0001e2000c101124 */
[----:B------:R-:W-:Y:S05]  /*daa0*/  @P3 BRA `(.L_x_486) ;  /* 0x00000000000c3947 */ /* 0x000fea0003800000 */
[----:B------:R-:W0:Y:S02]  /*dab0*/  LDG.E.U8 R16, desc[UR36][R152.64+0xc1] ;  /* 0x0000c12498107981 */ /* 0x000e24000c1e1100 */
[----:B0-----:R-:W-:-:S05]  /*dac0*/  PRMT R3, R16, 0x8880, RZ ;  /* 0x0000888010037816 */ /* 0x001fca00000000ff */
[----:B------:R-:W-:-:S07]  /*dad0*/  IMAD R2, R3, R18, RZ ;  /* 0x0000001203027224 */ /* 0x000fce00078e02ff */
.L_x_486:
[----:B------:R-:W-:Y:S05]  /*dae0*/  BSYNC B1 ;  /* 0x0000000000017941 */ /* 0x000fea0003800000 */
.L_x_485:
[----:B------:R-:W-:Y:S01]  /*daf0*/  @!P3 IMAD R123, R123, R17, R2 ;  /* 0x000000117b7bb224 */ /* 0x000fe200078e0202 */
[----:B------:R-:W-:Y:S04]  /*db00*/  BSSY B1, `(.L_x_487) ;  /* 0x0000006000017945 */ /* 0x000fe80003800000 */
[----:B------:R0:W-:Y:S01]  /*db10*/  @!P3 STG.E.U8 desc[UR36][R8.64+0xc1], R123 ;  /* 0x0000c17b0800b986 */ /* 0x0001e2000c101124 */
[----:B------:R-:W-:Y:S05]  /*db20*/  @P5 BRA `(.L_x_488) ;  /* 0x00000000000c5947 */ /* 0x000fea0003800000 */
[----:B------:R-:W0:Y:S02]  /*db30*/  LDG.E.U8 R16, desc[UR36][R4.64+0xc8] ;  /* 0x0000c82404107981 */ /* 0x000e24000c1e1100 */
[----:B0-----:R-:W-:-:S05]  /*db40*/  PRMT R3, R16, 0x8880, RZ ;  /* 0x0000888010037816 */ /* 0x001fca00000000ff */
[----:B------:R-:W-:-:S07]  /*db50*/  IMAD R2, R3, R18, RZ ;  /* 0x0000001203027224 */ /* 0x000fce00078e02ff */
.L_x_488:
[----:B------:R-:W-:Y:S05]  /*db60*/  BSYNC B1 ;  /* 0x0000000000017941 */ /* 0x000fea0003800000 */
.L_x_487:
[----:B0-----:R-:W-:Y:S01]  /*db70*/  @!P5 IMAD R3, R124, R17, R2 ;  /* 0x000000117c03d224 */ /* 0x001fe200078e0202 */
[----:B------:R-:W-:Y:S04]  /*db80*/  BSSY B1, `(.L_x_489) ;  /* 0x0000006000017945 */ /* 0x000fe80003800000 */
[----:B------:R0:W-:Y:S01]  /*db90*/  @!P5 STG.E.U8 desc[UR36][R6.64+0xc8], R3 ;  /* 0x0000c8030600d986 */ /* 0x0001e2000c101124 */
[----:B------:R-:W-:Y:S05]  /*dba0*/  @P1 BRA `(.L_x_490) ;  /* 0x00000000000c1947 */ /* 0x000fea0003800000 */
[----:B------:R-:W0:Y:S02]  /*dbb0*/  LDG.E.U8 R16, desc[UR36][R4.64+0xc9] ;  /* 0x0000c92404107981 */ /* 0x000e24000c1e1100 */
[----:B0-----:R-:W-:-:S05]  /*dbc0*/  PRMT R3, R16, 0x8880, RZ ;  /* 0x0000888010037816 */ /* 0x001fca00000000ff */
[----:B------:R-:W-:-:S07]  /*dbd0*/  IMAD R2, R3, R18, RZ ;  /* 0x0000001203027224 */ /* 0x000fce00078e02ff */
.L_x_490:
[----:B------:R-:W-:Y:S05]  /*dbe0*/  BSYNC B1 ;  /* 0x0000000000017941 */ /* 0x000fea0003800000 */
.L_x_489:
        /* <DEDUP_REMOVED lines=11> */
.L_x_492:
[----:B------:R-:W-:Y:S05]  /*dca0*/  BSYNC B1 ;  /* 0x0000000000017941 */ /* 0x000fea0003800000 */
.L_x_491:
[----:B0-----:R-:W-:Y:S01]  /*dcb0*/  @!P4 IMAD R3, R126, R17, R2 ;  /* 0x000000117e03c224 */ /* 0x001fe200078e0202 */
[----:B------:R-:W-:Y:S04]  /*dcc0*/  BSSY B1, `(.L_x_493) ;  /* 0x0000006000017945 */ /* 0x000fe80003800000 */
[----:B------:R0:W-:Y:S01]  /*dcd0*/  @!P4 STG.E.U8 desc[UR36][R8.64+0xc8], R3 ;  /* 0x0000c8030800c986 */ /* 0x0001e2000c101124 */
[----:B------:R-:W-:Y:S05]  /*dce0*/  @P3 BRA `(.L_x_494) ;  /* 0x00000000000c3947 */ /* 0x000fea0003800000 */
[----:B------:R-:W0:Y:S02]  /*dcf0*/  LDG.E.U8 R16, desc[UR36][R152.64+0xc9] ;  /* 0x0000c92498107981 */ /* 0x000e24000c1e1100 */
[----:B0-----:R-:W-:-:S05]  /*dd00*/  PRMT R3, R16, 0x8880, RZ ;  /* 0x0000888010037816 */ /* 0x001fca00000000ff */
[----:B------:R-:W-:-:S07]  /*dd10*/  IMAD R2, R3, R18, RZ ;  /* 0x0000001203027224 */ /* 0x000fce00078e02ff */
.L_x_494:
[----:B------:R-:W-:Y:S05]  /*dd20*/  BSYNC B1 ;  /* 0x0000000000017941 */ /* 0x000fea0003800000 */
.L_x_493:
[----:B------:R-:W-:Y:S01]  /*dd30*/  @!P3 IMAD R127, R127, R17, R2 ;  /* 0x000000117f7fb224 */ /* 0x000fe200078e0202 */
[----:B------:R-:W-:Y:S04]  /*dd40*/  BSSY B1, `(.L_x_495) ;  /* 0x0000006000017945 */ /* 0x000fe80003800000 */
[----:B------:R0:W-:Y:S01]  /*dd50*/  @!P3 STG.E.U8 desc[UR36][R8.64+0xc9], R127 ;  /* 0x0000c97f0800b986 */ /* 0x0001e2000c101124 */
[----:B------:R-:W-:Y:S05]  /*dd60*/  @P5 BRA `(.L_x_496) ;  /* 0x00000000000c5947 */ /* 0x000fea0003800000 */
[----:B------:R-:W0:Y:S02]  /*dd70*/  LDG.E.U8 R16, desc[UR36][R4.64+0xd0] ;  /* 0x0000d02404107981 */ /* 0x000e24000c1e1100 */
[----:B0-----:R-:W-:-:S05]  /*dd80*/  PRMT R3, R16, 0x8880, RZ ;  /* 0x0000888010037816 */ /* 0x001fca00000000ff */
[----:B------:R-:W-:-:S07]  /*dd90*/  IMAD R2, R3, R18, RZ ;  /* 0x0000001203027224 */ /* 0x000fce00078e02ff */
.L_x_496:
[----:B------:R-:W-:Y:S05]  /*dda0*/  BSYNC B1 ;  /* 0x0000000000017941 */ /* 0x000fea0003800000 */
.L_x_495:
[----:B0-----:R-:W-:Y:S01]  /*ddb0*/  @!P5 IMAD R3, R128, R17, R2 ;  /* 0x000000118003d224 */ /* 0x001fe200078e0202 */
[----:B------:R-:W-:Y:S04]  /*ddc0*/  BSSY B1, `(.L_x_497) ;  /* 0x0000006000017945 */ /* 0x000fe80003800000 */
[----:B------:R0:W-:Y:S01]  /*ddd0*/  @!P5 STG.E.U8 desc[UR36][R6.64+0xd0], R3 ;  /* 0x0000d0030600d986 */ /* 0x0001e2000c101124 */
[----:B------:R-:W-:Y:S05]  /*dde0*/  @P1 BRA `(.L_x_498) ;  /* 0x00000000000c1947 */ /* 0x000fea0003800000 */
[----:B------:R-:W0:Y:S02]  /*ddf0*/  LDG.E.U8 R16, desc[UR36][R4.64+0xd1] ;  /* 0x0000d12404107981 */ /* 0x000e24000c1e1100 */
[----:B0-----:R-:W-:-:S05]  /*de00*/  PRMT R3, R16, 0x8880, RZ ;  /* 0x0000888010037816 */ /* 0x001fca00000000ff */
[----:B------:R-:W-:-:S07]  /*de10*/  IMAD R2, R3, R18, RZ ;  /* 0x0000001203027224 */ /* 0x000fce00078e02ff */
.L_x_498:
[----:B------:R-:W-:Y:S05]  /*de20*/  BSYNC B1 ;  /* 0x0000000000017941 */ /* 0x000fea0003800000 */
.L_x_497:
        /* <DEDUP_REMOVED lines=11> */
.L_x_500:
[----:B------:R-:W-:Y:S05]  /*dee0*/  BSYNC B1 ;  /* 0x0000000000017941 */ /* 0x000fea0003800000 */
.L_x_499:
[----:B0-----:R-:W-:Y:S01]  /*def0*/  @!P4 IMAD R3, R130, R17, R2 ;  /* 0x000000118203c224 */ /* 0x001fe200078e0202 */
[----:B------:R-:W-:Y:S04]  /*df00*/  BSSY B1, `(.L_x_501) ;  /* 0x0000006000017945 */ /* 0x000fe80003800000 */
[----:B------:R0:W-:Y:S01]  /*df10*/  @!P4 STG.E.U8 desc[UR36][R8.64+0xd0], R3 ;  /* 0x0000d0030800c986 */ /* 0x0001e2000c101124 */
[----:B------:R-:W-:Y:S05]  /*df20*/  @P3 BRA `(.L_x_502) ;  /* 0x00000000000c3947 */ /* 0x000fea0003800000 */
[----:B------:R-:W0:Y:S02]  /*df30*/  LDG.E.U8 R16, desc[UR36][R152.64+0xd1] ;  /* 0x0000d12498107981 */ /* 0x000e24000c1e1100 */
[----:B0-----:R-:W-:-:S05]  /*df40*/  PRMT R3, R16, 0x8880, RZ ;  /* 0x0000888010037816 */ /* 0x001fca00000000ff */
[----:B------:R-:W-:-:S07]  /*df50*/  IMAD R2, R3, R18, RZ ;  /* 0x0000001203027224 */ /* 0x000fce00078e02ff */
.L_x_502:
[----:B------:R-:W-:Y:S05]  /*df60*/  BSYNC B1 ;  /* 0x0000000000017941 */ /* 0x000fea0003800000 */
.L_x_501:
[----:B------:R-:W-:Y:S01]  /*df70*/  @!P3 IMAD R131, R131, R17, R2 ;  /* 0x000000118383b224 */ /* 0x000fe200078e0202 */
[----:B------:R-:W-:Y:S04]  /*df80*/  BSSY B1, `(.L_x_503) ;  /* 0x0000006000017945 */ /* 0x000fe80003800000 */
[----:B------:R0:W-:Y:S01]  /*df90*/  @!P3 STG.E.U8 desc[UR36][R8.64+0xd1], R131 ;  /* 0x0000d1830800b986 */ /* 0x0001e2000c101124 */
[----:B------:R-:W-:Y:S05]  /*dfa0*/  @P5 BRA `(.L_x_504) ;  /* 0x00000000000c5947 */ /* 0x000fea0003800000 */
[----:B------:R-:W0:Y:S02]  /*dfb0*/  LDG.E.U8 R16, desc[UR36][R4.64+0xd8] ;  /* 0x0000d82404107981 */ /* 0x000e24000c1e1100 */
[----:B0-----:R-:W-:-:S05]  /*dfc0*/  PRMT R3, R16, 0x8880, RZ ;  /* 0x0000888010037816 */ /* 0x001fca00000000ff */
[----:B------:R-:W-:-:S07]  /*dfd0*/  IMAD R2, R3, R18, RZ ;  /* 0x0000001203027224 */ /* 0x000fce00078e02ff */
.L_x_504:
[----:B------:R-:W-:Y:S05]  /*dfe0*/  BSYNC B1 ;  /* 0x0000000000017941 */ /* 0x000fea0003800000 */
.L_x_503:
[----:B0-----:R-:W-:Y:S01]  /*dff0*/  @!P5 IMAD R3, R132, R17, R2 ;  /* 0x000000118403d224 */ /* 0x001fe200078e0202 */
[----:B------:R-:W-:Y:S04]  /*e000*/  BSSY B1, `(.L_x_505) ;  /* 0x0000006000017945 */ /* 0x000fe80003800000 */
[----:B------:R0:W-:Y:S01]  /*e010*/  @!P5 STG.E.U8 desc[UR36][R6.64+0xd8], R3 ;  /* 0x0000d8030600d986 */ /* 0x0001e2000c101124 */
[----:B------:R-:W-:Y:S05]  /*e020*/  @P1 BRA `(.L_x_506) ;  /* 0x00000000000c1947 */ /* 0x000fea0003800000 */
[----:B------:R-:W0:Y:S02]  /*e030*/  LDG.E.U8 R16, desc[UR36][R4.64+0xd9] ;  /* 0x0000d92404107981 */ /* 0x000e24000c1e1100 */
[----:B0-----:R-:W-:-:S05]  /*e040*/  PRMT R3, R16, 0x8880, RZ ;  /* 0x0000888010037816 */ /* 0x001fca00000000ff */
[----:B------:R-:W-:-:S07]  /*e050*/  IMAD R2, R3, R18, RZ ;  /* 0x0000001203027224 */ /* 0x000fce00078e02ff */
.L_x_506:
[----:B------:R-:W-:Y:S05]  /*e060*/  BSYNC B1 ;  /* 0x0000000000017941 */ /* 0x000fea0003800000 */
.L_x_505:
        /* <DEDUP_REMOVED lines=11> */
.L_x_508:
[----:B------:R-:W-:Y:S05]  /*e120*/  BSYNC B1 ;  /* 0x0000000000017941 */ /* 0x000fea0003800000 */
.L_x_507:
[----:B0-----:R-:W-:Y:S01]  /*e130*/  @!P4 IMAD R3, R134, R17, R2 ;  /* 0x000000118603c224 */ /* 0x001fe200078e0202 */
[----:B------:R-:W-:Y:S04]  /*e140*/  BSSY B1, `(.L_x_509) ;  /* 0x0000006000017945 */ /* 0x000fe80003800000 */
[----:B------:R0:W-:Y:S01]  /*e150*/  @!P4 STG.E.U8 desc[UR36][R8.64+0xd8], R3 ;  /* 0x0000d8030800c986 */ /* 0x0001e2000c101124 */
[----:B------:R-:W-:Y:S05]  /*e160*/  @P3 BRA `(.L_x_510) ;  /* 0x00000000000c3947 */ /* 0x000fea0003800000 */
[----:B------:R-:W0:Y:S02]  /*e170*/  LDG.E.U8 R16, desc[UR36][R152.64+0xd9] ;  /* 0x0000d92498107981 */ /* 0x000e24000c1e1100 */
[----:B0-----:R-:W-:-:S05]  /*e180*/  PRMT R3, R16, 0x8880, RZ ;  /* 0x0000888010037816 */ /* 0x001fca00000000ff */
[----:B------:R-:W-:-:S07]  /*e190*/  IMAD R2, R3, R18, RZ ;  /* 0x0000001203027224 */ /* 0x000fce00078e02ff */
.L_x_510:
[----:B------:R-:W-:Y:S05]  /*e1a0*/  BSYNC B1 ;  /* 0x0000000000017941 */ /* 0x000fea0003800000 */
.L_x_509:
[----:B------:R-:W-:Y:S01]  /*e1b0*/  @!P3 IMAD R135, R135, R17, R2 ;  /* 0x000000118787b224 */ /* 0x000fe200078e0202 */
[----:B------:R-:W-:Y:S04]  /*e1c0*/  BSSY B1, `(.L_x_511) ;  /* 0x0000006000017945 */ /* 0x000fe80003800000 */
[----:B------:R0:W-:Y:S01]  /*e1d0*/  @!P3 STG.E.U8 desc[UR36][R8.64+0xd9], R135 ;  /* 0x0000d9870800b986 */ /* 0x0001e2000c101124 */
[----:B------:R-:W-:Y:S05]  /*e1e0*/  @P5 BRA `(.L_x_512) ;  /* 0x00000000000c5947 */ /* 0x000fea0003800000 */
[----:B------:R-:W0:Y:S02]  /*e1f0*/  LDG.E.U8 R16, desc[UR36][R4.64+0xe0] ;  /* 0x0000e02404107981 */ /* 0x000e24000c1e1100 */
[----:B0-----:R-:W-:-:S05]  /*e200*/  PRMT R3, R16, 0x8880, RZ ;  /* 0x0000888010037816 */ /* 0x001fca00000000ff */
[----:B------:R-:W-:-:S07]  /*e210*/  IMAD R2, R3, R18, RZ ;  /* 0x0000001203027224 */ /* 0x000fce00078e02ff */
.L_x_512:
[----:B------:R-:W-:Y:S05]  /*e220*/  BSYNC B1 ;  /* 0x0000000000017941 */ /* 0x000fea0003800000 */
.L_x_511:
[----:B0-----:R-:W-:Y:S01]  /*e230*/  @!P5 IMAD R3, R136, R17, R2 ;  /* 0x000000118803d224 */ /* 0x001fe200078e0202 */
[----:B------:R-:W-:Y:S04]  /*e240*/  BSSY B1, `(.L_x_513) ;  /* 0x0000006000017945 */ /* 0x000fe80003800000 */
[----:B------:R0:W-:Y:S01]  /*e250*/  @!P5 STG.E.U8 desc[UR36][R6.64+0xe0], R3 ;  /* 0x0000e0030600d986 */ /* 0x0001e2000c101124 */
[----:B------:R-:W-:Y:S05]  /*e260*/  @P1 BRA `(.L_x_514) ;  /* 0x00000000000c1947 */ /* 0x000fea0003800000 */
[----:B------:R-:W0:Y:S02]  /*e270*/  LDG.E.U8 R16, desc[UR36][R4.64+0xe1] ;  /* 0x0000e12404107981 */ /* 0x000e24000c1e1100 */
[----:B0-----:R-:W-:-:S05]  /*e280*/  PRMT R3, R16, 0x8880, RZ ;  /* 0x0000888010037816 */ /* 0x001fca00000000ff */
[----:B------:R-:W-:-:S07]  /*e290*/  IMAD R2, R3, R18, RZ ;  /* 0x0000001203027224 */ /* 0x000fce00078e02ff */
.L_x_514:
[----:B------:R-:W-:Y:S05]  /*e2a0*/  BSYNC B1 ;  /* 0x0000000000017941 */ /* 0x000fea0003800000 */
.L_x_513:
        /* <DEDUP_REMOVED lines=11> */
.L_x_516:
[----:B------:R-:W-:Y:S05]  /*e360*/  BSYNC B1 ;  /* 0x0000000000017941 */ /* 0x000fea0003800000 */
.L_x_515:
[----:B0-----:R-:W-:Y:S01]  /*e370*/  @!P4 IMAD R3, R138, R17, R2 ;  /* 0x000000118a03c224 */ /* 0x001fe200078e0202 */
[----:B------:R-:W-:Y:S04]  /*e380*/  BSSY B1, `(.L_x_517) ;  /* 0x0000006000017945 */ /* 0x000fe80003800000 */
[----:B------:R0:W-:Y:S01]  /*e390*/  @!P4 STG.E.U8 desc[UR36][R8.64+0xe0], R3 ;  /* 0x0000e0030800c986 */ /* 0x0001e2000c101124 */
[----:B------:R-:W-:Y:S05]  /*e3a0*/  @P3 BRA `(.L_x_518) ;  /* 0x00000000000c3947 */ /* 0x000fea0003800000 */
[----:B------:R-:W0:Y:S02]  /*e3b0*/  LDG.E.U8 R16, desc[UR36][R152.64+0xe1] ;  /* 0x0000e12498107981 */ /* 0x000e24000c1e1100 */
[----:B0-----:R-:W-:-:S05]  /*e3c0*/  PRMT R3, R16, 0x8880, RZ ;  /* 0x0000888010037816 */ /* 0x001fca00000000ff */
[----:B------:R-:W-:-:S07]  /*e3d0*/  IMAD R2, R3, R18, RZ ;  /* 0x0000001203027224 */ /* 0x000fce00078e02ff */
.L_x_518:
[----:B------:R-:W-:Y:S05]  /*e3e0*/  BSYNC B1 ;  /* 0x0000000000017941 */ /* 0x000fea0003800000 */
.L_x_517:
[----:B------:R-:W-:Y:S01]  /*e3f0*/  @!P3 IMAD R139, R139, R17, R2 ;  /* 0x000000118b8bb224 */ /* 0x000fe200078e0202 */
[----:B------:R-:W-:Y:S04]  /*e400*/  BSSY B1, `(.L_x_519) ;  /* 0x0000006000017945 */ /* 0x000fe80003800000 */
[----:B------:R0:W-:Y:S01]  /*e410*/  @!P3 STG.E.U8 desc[UR36][R8.64+0xe1], R139 ;  /* 0x0000e18b0800b986 */ /* 0x0001e2000c101124 */
[----:B------:R-:W-:Y:S05]  /*e420*/  @P5 BRA `(.L_x_520) ;  /* 0x00000000000c5947 */ /* 0x000fea0003800000 */
[----:B------:R-:W0:Y:S02]  /*e430*/  LDG.E.U8 R16, desc[UR36][R4.64+0xe8] ;  /* 0x0000e82404107981 */ /* 0x000e24000c1e1100 */
[----:B0-----:R-:W-:-:S05]  /*e440*/  PRMT R3, R16, 0x8880, RZ ;  /* 0x0000888010037816 */ /* 0x001fca00000000ff */
[----:B------:R-:W-:-:S07]  /*e450*/  IMAD R2, R3, R18, RZ ;  /* 0x0000001203027224 */ /* 0x000fce00078e02ff */
.L_x_520:
[----:B------:R-:W-:Y:S05]  /*e460*/  BSYNC B1 ;  /* 0x0000000000017941 */ /* 0x000fea0003800000 */
.L_x_519:
[----:B0-----:R-:W-:Y:S01]  /*e470*/  @!P5 IMAD R3, R140, R17, R2 ;  /* 0x000000118c03d224 */ /* 0x001fe200078e0202 */
[----:B------:R-:W-:Y:S04]  /*e480*/  BSSY B1, `(.L_x_521) ;  /* 0x0000006000017945 */ /* 0x000fe80003800000 */
[----:B------:R0:W-:Y:S01]  /*e490*/  @!P5 STG.E.U8 desc[UR36][R6.64+0xe8], R3 ;  /* 0x0000e8030600d986 */ /* 0x0001e2000c101124 */
[----:B------:R-:W-:Y:S05]  /*e4a0*/  @P1 BRA `(.L_x_522) ;  /* 0x00000000000c1947 */ /* 0x000fea0003800000 */
[----:B------:R-:W0:Y:S02]  /*e4b0*/  LDG.E.U8 R16, desc[UR36][R4.64+0xe9] ;  /* 0x0000e92404107981 */ /* 0x000e24000c1e1100 */
[----:B0-----:R-:W-:-:S05]  /*e4c0*/  PRMT R3, R16, 0x8880, RZ ;  /* 0x0000888010037816 */ /* 0x001fca00000000ff */
[----:B------:R-:W-:-:S07]  /*e4d0*/  IMAD R2, R3, R18, RZ ;  /* 0x0000001203027224 */ /* 0x000fce00078e02ff */
.L_x_522:
[----:B------:R-:W-:Y:S05]  /*e4e0*/  BSYNC B1 ;  /* 0x0000000000017941 */ /* 0x000fea0003800000 */
.L_x_521:
        /* <DEDUP_REMOVED lines=11> */
.L_x_524:
[----:B------:R-:W-:Y:S05]  /*e5a0*/  BSYNC B1 ;  /* 0x0000000000017941 */ /* 0x000fea0003800000 */
.L_x_523:
[----:B0-----:R-:W-:Y:S01]  /*e5b0*/  @!P4 IMAD R3, R142, R17, R2 ;  /* 0x000000118e03c224 */ /* 0x001fe200078e0202 */
[----:B------:R-:W-:Y:S04]  /*e5c0*/  BSSY B1, `(.L_x_525) ;  /* 0x0000006000017945 */ /* 0x000fe80003800000 */
[----:B------:R0:W-:Y:S01]  /*e5d0*/  @!P4 STG.E.U8 desc[UR36][R8.64+0xe8], R3 ;  /* 0x0000e8030800c986 */ /* 0x0001e2000c101124 */
[----:B------:R-:W-:Y:S05]  /*e5e0*/  @P3 BRA `(.L_x_526) ;  /* 0x00000000000c3947 */ /* 0x000fea0003800000 */
[----:B------:R-:W0:Y:S02]  /*e5f0*/  LDG.E.U8 R16, desc[UR36][R152.64+0xe9] ;  /* 0x0000e92498107981 */ /* 0x000e24000c1e1100 */
[----:B0-----:R-:W-:-:S05]  /*e600*/  PRMT R3, R16, 0x8880, RZ ;  /* 0x0000888010037816 */ /* 0x001fca00000000ff */
[----:B------:R-:W-:-:S07]  /*e610*/  IMAD R2, R3, R18, RZ ;  /* 0x0000001203027224 */ /* 0x000fce00078e02ff */
.L_x_526:
[----:B------:R-:W-:Y:S05]  /*e620*/  BSYNC B1 ;  /* 0x0000000000017941 */ /* 0x000fea0003800000 */
.L_x_525:
[----:B------:R-:W-:Y:S01]  /*e630*/  @!P3 IMAD R143, R143, R17, R2 ;  /* 0x000000118f8fb224 */ /* 0x000fe200078e0202 */
[----:B------:R-:W-:Y:S04]  /*e640*/  BSSY B1, `(.L_x_527) ;  /* 0x0000006000017945 */ /* 0x000fe80003800000 */
[----:B------:R0:W-:Y:S01]  /*e650*/  @!P3 STG.E.U8 desc[UR36][R8.64+0xe9], R143 ;  /* 0x0000e98f0800b986 */ /* 0x0001e2000c101124 */
[----:B------:R-:W-:Y:S05]  /*e660*/  @P5 BRA `(.L_x_528) ;  /* 0x00000000000c5947 */ /* 0x000fea0003800000 */
[----:B------:R-:W0:Y:S02]  /*e670*/  LDG.E.U8 R16, desc[UR36][R4.64+0xf0] ;  /* 0x0000f02404107981 */ /* 0x000e24000c1e1100 */
[----:B0-----:R-:W-:-:S05]  /*e680*/  PRMT R3, R16, 0x8880, RZ ;  /* 0x0000888010037816 */ /* 0x001fca00000000ff */
[----:B------:R-:W-:-:S07]  /*e690*/  IMAD R2, R3, R18, RZ ;  /* 0x0000001203027224 */ /* 0x000fce00078e02ff */
.L_x_528:
[----:B------:R-:W-:Y:S05]  /*e6a0*/  BSYNC B1 ;  /* 0x0000000000017941 */ /* 0x000fea0003800000 */
.L_x_527:
[----:B0-----:R-:W-:Y:S01]  /*e6b0*/  @!P5 IMAD R3, R144, R17, R2 ;  /* 0x000000119003d224 */ /* 0x001fe200078e0202 */
[----:B------:R-:W-:Y:S04]  /*e6c0*/  BSSY B1, `(.L_x_529) ;  /* 0x0000006000017945 */ /* 0x000fe80003800000 */
[----:B------:R0:W-:Y:S01]  /*e6d0*/  @!P5 STG.E.U8 desc[UR36][R6.64+0xf0], R3 ;  /* 0x0000f0030600d986 */ /* 0x0001e2000c101124 */
[----:B------:R-:W-:Y:S05]  /*e6e0*/  @P1 BRA `(.L_x_530) ;  /* 0x00000000000c1947 */ /* 0x000fea0003800000 */
[----:B------:R-:W0:Y:S02]  /*e6f0*/  LDG.E.U8 R16, desc[UR36][R4.64+0xf1] ;  /* 0x0000f12404107981 */ /* 0x000e24000c1e1100 */
[----:B0-----:R-:W-:-:S05]  /*e700*/  PRMT R3, R16, 0x8880, RZ ;  /* 0x0000888010037816 */ /* 0x001fca00000000ff */
[----:B------:R-:W-:-:S07]  /*e710*/  IMAD R2, R3, R18, RZ ;  /* 0x0000001203027224 */ /* 0x000fce00078e02ff */
.L_x_530:
[----:B------:R-:W-:Y:S05]  /*e720*/  BSYNC B1 ;  /* 0x0000000000017941 */ /* 0x000fea0003800000 */
.L_x_529:
[C---:B------:R-:W-:Y:S01]  /*e730*/  ISETP.LT.OR P4, PT, R0.reuse, 0xf1, !P0 ;  /* 0x000000f10000780c */ /* 0x040fe20004781670 */
[----:B------:R-:W-:Y:S01]  /*e740*/  @!P1 IMAD R145, R145, R17, R2 ;  /* 0x0000001191919224 */ /* 0x000fe200078e0202 */
[----:B------:R-:W-:Y:S01]  /*e750*/  BSSY B1, `(.L_x_531) ;  /* 0x000000a000017945 */ /* 0x000fe20003800000 */
[C---:B------:R-:W-:Y:S02]  /*e760*/  ISETP.LT.OR P3, PT, R0.reuse, 0xf2, !P0 ;  /* 0x000000f20000780c */ /* 0x040fe40004761670 */
        /* <DEDUP_REMOVED lines=8> */
.L_x_532:
[----:B------:R-:W-:Y:S05]  /*e7f0*/  BSYNC B1 ;  /* 0x0000000000017941 */ /* 0x000fea0003800000 */
.L_x_531:
[----:B0-----:R-:W-:Y:S01]  /*e800*/  @!P4 IMAD R3, R146, R17, R2 ;  /* 0x000000119203c224 */ /* 0x001fe200078e0202 */
[----:B------:R-:W-:Y:S04]  /*e810*/  BSSY B1, `(.L_x_533) ;  /* 0x0000006000017945 */ /* 0x000fe80003800000 */
[----:B------:R0:W-:Y:S01]  /*e820*/  @!P4 STG.E.U8 desc[UR36][R8.64+0xf0], R3 ;  /* 0x0000f0030800c986 */ /* 0x0001e2000c101124 */
[----:B------:R-:W-:Y:S05]  /*e830*/  @P3 BRA `(.L_x_534) ;  /* 0x00000000000c3947 */ /* 0x000fea0003800000 */
[----:B------:R-:W0:Y:S02]  /*e840*/  LDG.E.U8 R16, desc[UR36][R152.64+0xf1] ;  /* 0x0000f12498107981 */ /* 0x000e24000c1e1100 */
[----:B0-----:R-:W-:-:S05]  /*e850*/  PRMT R3, R16, 0x8880, RZ ;  /* 0x0000888010037816 */ /* 0x001fca00000000ff */
[----:B------:R-:W-:-:S07]  /*e860*/  IMAD R2, R3, R18, RZ ;  /* 0x0000001203027224 */ /* 0x000fce00078e02ff */
.L_x_534:
[----:B------:R-:W-:Y:S05]  /*e870*/  BSYNC B1 ;  /* 0x0000000000017941 */ /* 0x000fea0003800000 */
.L_x_533:
[----:B------:R-:W-:Y:S01]  /*e880*/  @!P3 IMAD R147, R147, R17, R2 ;  /* 0x000000119393b224 */ /* 0x000fe200078e0202 */
[----:B------:R-:W-:Y:S04]  /*e890*/  BSSY B1, `(.L_x_535) ;  /* 0x0000006000017945 */ /* 0x000fe80003800000 */
[----:B------:R0:W-:Y:S01]  /*e8a0*/  @!P3 STG.E.U8 desc[UR36][R8.64+0xf1], R147 ;  /* 0x0000f1930800b986 */ /* 0x0001e2000c101124 */
[----:B------:R-:W-:Y:S05]  /*e8b0*/  @P1 BRA `(.L_x_536) ;  /* 0x00000000000c1947 */ /* 0x000fea0003800000 */
[----:B------:R-:W0:Y:S02]  /*e8c0*/  LDG.E.U8 R16, desc[UR36][R4.64+0xf8] ;  /* 0x0000f82404107981 */ /* 0x000e24000c1e1100 */
[----:B0-----:R-:W-:-:S05]  /*e8d0*/  PRMT R3, R16, 0x8880, RZ ;  /* 0x0000888010037816 */ /* 0x001fca00000000ff */
[----:B------:R-:W-:-:S07]  /*e8e0*/  IMAD R2, R3, R18, RZ ;  /* 0x0000001203027224 */ /* 0x000fce00078e02ff */
.L_x_536:
[----:B------:R-:W-:Y:S05]  /*e8f0*/  BSYNC B1 ;  /* 0x0000000000017941 */ /* 0x000fea0003800000 */
.L_x_535:
[----:B0-----:R-:W-:Y:S01]  /*e900*/  @!P1 IMAD R3, R148, R17, R2 ;  /* 0x0000001194039224 */ /* 0x001fe200078e0202 */
[----:B------:R-:W-:Y:S04]  /*e910*/  BSSY B1, `(.L_x_537) ;  /* 0x0000006000017945 */ /* 0x000fe80003800000 */
[----:B------:R0:W-:Y:S01]  /*e920*/  @!P1 STG.E.U8 desc[UR36][R6.64+0xf8], R3 ;  /* 0x0000f80306009986 */ /* 0x0001e2000c101124 */
[----:B------:R-:W-:Y:S05]  /*e930*/  @P2 BRA `(.L_x_538) ;  /* 0x00000000000c2947 */ /* 0x000fea0003800000 */
[----:B------:R-:W0:Y:S02]  /*e940*/  LDG.E.U8 R16, desc[UR36][R4.64+0xf9] ;  /* 0x0000f92404107981 */ /* 0x000e24000c1e1100 */
[----:B0-----:R-:W-:-:S05]  /*e950*/  PRMT R3, R16, 0x8880, RZ ;  /* 0x0000888010037816 */ /* 0x001fca00000000ff */
[----:B------:R-:W-:-:S07]  /*e960*/  IMAD R2, R3, R18, RZ ;  /* 0x0000001203027224 */ /* 0x000fce00078e02ff */
.L_x_538:
[----:B------:R-:W-:Y:S05]  /*e970*/  BSYNC B1 ;  /* 0x0000000000017941 */ /* 0x000fea0003800000 */
.L_x_537:
[----:B------:R-:W-:Y:S01]  /*e980*/  @!P2 IMAD R149, R149, R17, R2 ;  /* 0x000000119595a224 */ /* 0x000fe200078e0202 */
[----:B------:R-:W-:Y:S04]  /*e990*/  BSSY B1, `(.L_x_539) ;  /* 0x0000006000017945 */ /* 0x000fe80003800000 */
[----:B------:R0:W-:Y:S01]  /*e9a0*/  @!P2 STG.E.U8 desc[UR36][R6.64+0xf9], R149 ;  /* 0x0000f9950600a986 */ /* 0x0001e2000c101124 */
[----:B------:R-:W-:Y:S05]  /*e9b0*/  @P5 BRA `(.L_x_540) ;  /* 0x00000000000c5947 */ /* 0x000fea0003800000 */
[----:B------:R-:W0:Y:S02]  /*e9c0*/  LDG.E.U8 R16, desc[UR36][R152.64+0xf8] ;  /* 0x0000f82498107981 */ /* 0x000e24000c1e1100 */
[----:B0-----:R-:W-:-:S05]  /*e9d0*/  PRMT R3, R16, 0x8880, RZ ;  /* 0x0000888010037816 */ /* 0x001fca00000000ff */
[----:B------:R-:W-:-:S07]  /*e9e0*/  IMAD R2, R3, R18, RZ ;  /* 0x0000001203027224 */ /* 0x000fce00078e02ff */
.L_x_540:
[----:B------:R-:W-:Y:S05]  /*e9f0*/  BSYNC B1 ;  /* 0x0000000000017941 */ /* 0x000fea0003800000 */
.L_x_539:
[----:B0-----:R-:W-:Y:S01]  /*ea00*/  @!P5 IMAD R3, R150, R17, R2 ;  /* 0x000000119603d224 */ /* 0x001fe200078e0202 */
[----:B------:R-:W-:Y:S01]  /*ea10*/  ISETP.LT.OR P0, PT, R0, 0xfa, !P0 ;  /* 0x000000fa0000780c */ /* 0x000fe20004701670 */
[----:B------:R-:W-:Y:S03]  /*ea20*/  BSSY B1, `(.L_x_541) ;  /* 0x0000006000017945 */ /* 0x000fe60003800000 */
[----:B------:R0:W-:Y:S09]  /*ea30*/  @!P5 STG.E.U8 desc[UR36][R8.64+0xf8], R3 ;  /* 0x0000f8030800d986 */ /* 0x0001f2000c101124 */
[----:B------:R-:W-:Y:S05]  /*ea40*/  @P0 BRA `(.L_x_542) ;  /* 0x00000000000c0947 */ /* 0x000fea0003800000 */
[----:B------:R-:W0:Y:S02]  /*ea50*/  LDG.E.U8 R16, desc[UR36][R152.64+0xf9] ;  /* 0x0000f92498107981 */ /* 0x000e24000c1e1100 */
[----:B0-----:R-:W-:-:S05]  /*ea60*/  PRMT R3, R16, 0x8880, RZ ;  /* 0x0000888010037816 */ /* 0x001fca00000000ff */
[----:B------:R-:W-:-:S07]  /*ea70*/  IMAD R2, R3, R18, RZ ;  /* 0x0000001203027224 */ /* 0x000fce00078e02ff */
.L_x_542:
[----:B------:R-:W-:Y:S05]  /*ea80*/  BSYNC B1 ;  /* 0x0000000000017941 */ /* 0x000fea0003800000 */
.L_x_541:
[----:B------:R-:W-:Y:S01]  /*ea90*/  IMAD R151, R151, R17, R2 ;  /* 0x0000001197977224 */ /* 0x000fe200078e0202 */
[----:B------:R-:W-:Y:S06]  /*eaa0*/  @P0 BRA `(.L_x_543) ;  /* 0x0000003800180947 */ /* 0x000fec0003800000 */
[----:B------:R0:W-:Y:S01]  /*eab0*/  STG.E.U8 desc[UR36][R8.64+0xf9], R151 ;  /* 0x0000f99708007986 */ /* 0x0001e2000c101124 */
[----:B------:R-:W-:Y:S05]  /*eac0*/  BRA `(.L_x_543) ;  /* 0x0000003800107947 */ /* 0x000fea0003800000 */
.L_x_30:
[----:B------:R-:W2:Y:S04]  /*ead0*/  LDL.LU R2, [R1] ;  /* 0x0000000001027983 */ /* 0x000ea80000300800 */
[----:B------:R-:W3:Y:S04]  /*eae0*/  LDL.LU R3, [R1+0x14] ;  /* 0x0000140001037983 */ /* 0x000ee80000300800 */
[----:B------:R-:W4:Y:S04]  /*eaf0*/  LDL.LU R227, [R1+0xb4] ;  /* 0x0000b40001e37983 */ /* 0x000f280000300800 */
[----:B------:R-:W5:Y:S04]  /*eb00*/  LDL.LU R226, [R1+0xb8] ;  /* 0x0000b80001e27983 */ /* 0x000f680000300800 */
        /* <DEDUP_REMOVED lines=54> */
[----:B------:R-:W5:Y:S01]  /*ee70*/  LDL.LU R175, [R1+0x194] ;  /* 0x0001940001af7983 */ /* 0x000f620000300800 */
[----:B------:R-:W-:-:S03]  /*ee80*/  ISETP.GE.AND P2, PT, R19, 0x1, PT ;  /* 0x000000011300780c */ /* 0x000fc60003f46270 */
[----:B------:R-:W5:Y:S04]  /*ee90*/  LDL.LU R174, [R1+0x198] ;  /* 0x0001980001ae7983 */ /* 0x000f680000300800 */
[----:B------:R-:W5:Y:S04]  /*eea0*/  LDL.LU R173, [R1+0x19c] ;  /* 0x00019c0001ad7983 */ /* 0x000f680000300800 */
[----:B------:R-:W5:Y:S04]  /*eeb0*/  LDL.LU R172, [R1+0x1a0] ;  /* 0x0001a00001ac7983 */ /* 0x000f680000300800 */
[----:B------:R-:W5:Y:S01]  /*eec0*/  LDL.LU R171, [R1+0x1a4] ;  /* 0x0001a40001ab7983 */ /* 0x000f620000300800 */
[----:B------:R-:W-:-:S03]  /*eed0*/  ISETP.LT.OR P0, PT, R0, 0x1, !P2 ;  /* 0x000000010000780c */ /* 0x000fc60005701670 */
        /* <DEDUP_REMOVED lines=13> */
[----:B--2---:R-:W-:-:S03]  /*efb0*/  @!P0 IMAD R2, R2, R17, RZ ;  /* 0x0000001102028224 */ /* 0x004fc600078e02ff */
        /* <DEDUP_REMOVED lines=9> */
[----:B------:R0:W-:Y:S04]  /*f050*/  @!P0 STG.E.U8 desc[UR36][R4.64], R2 ;  /* 0x0000000204008986 */ /* 0x0001e8000c101124 */
[----:B0-----:R-:W3:Y:S01]  /*f060*/  LDL.LU R2, [R1+0x4] ;  /* 0x0000040001027983 */ /* 0x001ee20000300800 */
[----:B------:R-:W-:-:S02]  /*f070*/  ISETP.LT.OR P0, PT, R0, 0x2, !P2 ;  /* 0x000000020000780c */ /* 0x000fc40005701670 */
[----:B------:R-:W-:-:S11]  /*f080*/  ISETP.GE.AND P1, PT, R19, 0x9, PT ;  /* 0x000000091300780c */ /* 0x000fd60003f26270 */
[----:B---3--:R-:W-:-:S05]  /*f090*/  @!P0 IMAD R2, R2, R17, RZ ;  /* 0x0000001102028224 */ /* 0x008fca00078e02ff */
[----:B------:R0:W-:Y:S04]  /*f0a0*/  @!P0 STG.E.U8 desc[UR36][R4.64+0x1], R2 ;  /* 0x0000010204008986 */ /* 0x0001e8000c101124 */
[----:B0-----:R-:W3:Y:S01]  /*f0b0*/  LDL.LU R2, [R1+0x8] ;  /* 0x0000080001027983 */ /* 0x001ee20000300800 */
[----:B------:R-:W-:-:S13]  /*f0c0*/  ISETP.LT.OR P0, PT, R0, 0x1, !P1 ;  /* 0x000000010000780c */ /* 0x000fda0004f01670 */
[----:B---3--:R-:W-:-:S05]  /*f0d0*/  @!P0 IMAD R2, R2, R17, RZ ;  /* 0x0000001102028224 */ /* 0x008fca00078e02ff */
[----:B------:R0:W-:Y:S04]  /*f0e0*/  @!P0 STG.E.U8 desc[UR36][R10.64], R2 ;  /* 0x000000020a008986 */ /* 0x0001e8000c101124 */
[----:B0-----:R-:W3:Y:S01]  /*f0f0*/  LDL.LU R2, [R1+0xc] ;  /* 0x00000c0001027983 */ /* 0x001ee20000300800 */
[C---:B------:R-:W-:Y:S02]  /*f100*/  ISETP.LT.OR P0, PT, R0.reuse, 0x2, !P1 ;  /* 0x000000020000780c */ /* 0x040fe40004f01670 */
[C---:B------:R-:W-:Y:S02]  /*f110*/  ISETP.LT.OR P4, PT, R0.reuse, 0x9, !P2 ;  /* 0x000000090000780c */ /* 0x040fe40005781670 */
[C---:B------:R-:W-:Y:S02]  /*f120*/  ISETP.LT.OR P3, PT, R0.reuse, 0xa, !P2 ;  /* 0x0000000a0000780c */ /* 0x040fe40005761670 */
[----:B------:R-:W-:-:S07]  /*f130*/  ISETP.LT.OR P5, PT, R0, 0x9, !P1 ;  /* 0x000000090000780c */ /* 0x000fce0004fa1670 */
[----:B---3--:R-:W-:-:S05]  /*f140*/  @!P0 IMAD R2, R2, R17, RZ ;  /* 0x0000001102028224 */ /* 0x008fca00078e02ff */
[----:B------:R0:W-:Y:S04]  /*f150*/  @!P0 STG.E.U8 desc[UR36][R10.64+0x1], R2 ;  /* 0x000001020a008986 */ /* 0x0001e8000c101124 */
[----:B0-----:R-:W3:Y:S01]  /*f160*/  LDL.LU R2, [R1+0x10] ;  /* 0x0000100001027983 */ /* 0x001ee20000300800 */
[-C--:B------:R-:W-:Y:S01]  /*f170*/  @!P3 IMAD R3, R3, R17.reuse, RZ ;  /* 0x000000110303b224 */ /* 0x080fe200078e02ff */
[----:B------:R-:W-:Y:S01]  /*f180*/  ISETP.LT.OR P0, PT, R0, 0xa, !P1 ;  /* 0x0000000a0000780c */ /* 0x000fe20004f01670 */
[----:B---3--:R-:W-:-:S05]  /*f190*/  @!P4 IMAD R2, R2, R17, RZ ;  /* 0x000000110202c224 */ /* 0x008fca00078e02ff */
[----:B------:R0:W-:Y:S04]  /*f1a0*/  @!P4 STG.E.U8 desc[UR36][R4.64+0x8], R2 ;  /* 0x000008020400c986 */ /* 0x0001e8000c101124 */
[----:B0-----:R-:W3:Y:S01]  /*f1b0*/  LDL.LU R2, [R1+0x18] ;  /* 0x0000180001027983 */ /* 0x001ee20000300800 */
[----:B------:R-:W-:-:S03]  /*f1c0*/  ISETP.LT.OR P4, PT, R0, 0x11, !P2 ;  /* 0x000000110000780c */ /* 0x000fc60005781670 */
[----:B------:R0:W-:Y:S04]  /*f1d0*/  @!P3 STG.E.U8 desc[UR36][R4.64+0x9], R3 ;  /* 0x000009030400b986 */ /* 0x0001e8000c101124 */
[----:B0-----:R-:W4:Y:S01]  /*f1e0*/  LDL.LU R3, [R1+0x24] ;  /* 0x0000240001037983 */ /* 0x001f220000300800 */
[----:B---3--:R-:W-:-:S05]  /*f1f0*/  @!P5 IMAD R2, R2, R17, RZ ;  /* 0x000000110202d224 */ /* 0x008fca00078e02ff */
[----:B------:R0:W-:Y:S04]  /*f200*/  @!P5 STG.E.U8 desc[UR36][R10.64+0x8], R2 ;  /* 0x000008020a00d986 */ /* 0x0001e8000c101124 */
[----:B0-----:R-:W3:Y:S02]  /*f210*/  LDL.LU R2, [R1+0x1c] ;  /* 0x00001c0001027983 */ /* 0x001ee40000300800 */
[----:B---3--:R-:W-:-:S05]  /*f220*/  @!P0 IMAD R2, R2, R17, RZ ;  /* 0x0000001102028224 */ /* 0x008fca00078e02ff */
[----:B------:R0:W-:Y:S04]  /*f230*/  @!P0 STG.E.U8 desc[UR36][R10.64+0x9], R2 ;  /* 0x000009020a008986 */ /* 0x0001e8000c101124 */
[----:B0-----:R-:W3:Y:S01]  /*f240*/  LDL.LU R2, [R1+0x20] ;  /* 0x0000200001027983 */ /* 0x001ee20000300800 */
[C---:B------:R-:W-:Y:S02]  /*f250*/  ISETP.LT.OR P3, PT, R0.reuse, 0x12, !P2 ;  /* 0x000000120000780c */ /* 0x040fe40005761670 */
[----:B------:R-:W-:Y:S01]  /*f260*/  ISETP.LT.OR P5, PT, R0, 0x11, !P1 ;  /* 0x000000110000780c */ /* 0x000fe20004fa1670 */
[----:B---3--:R-:W-:-:S05]  /*f270*/  @!P4 IMAD R2, R2, R17, RZ ;  /* 0x000000110202c224 */ /* 0x008fca00078e02ff */
[----:B------:R0:W-:Y:S04]  /*f280*/  @!P4 STG.E.U8 desc[UR36][R4.64+0x10], R2 ;  /* 0x000010020400c986 */ /* 0x0001e8000c101124 */
[----:B0-----:R-:W3:Y:S01]  /*f290*/  LDL.LU R2, [R1+0x28] ;  /* 0x0000280001027983 */ /* 0x001ee20000300800 */
[----:B----4-:R-:W-:-:S05]  /*f2a0*/  @!P3 IMAD R3, R3, R17, RZ ;  /* 0x000000110303b224 */ /* 0x010fca00078e02ff */
[----:B------:R0:W-:Y:S04]  /*f2b0*/  @!P3 STG.E.U8 desc[UR36][R4.64+0x11], R3 ;  /* 0x000011030400b986 */ /* 0x0001e8000c101124 */
[----:B0-----:R-:W4:Y:S01]  /*f2c0*/  LDL.LU R3, [R1+0x34] ;  /* 0x0000340001037983 */ /* 0x001f220000300800 */
[----:B---3--:R-:W-:-:S05]  /*f2d0*/  @!P5 IMAD R2, R2, R17, RZ ;  /* 0x000000110202d224 */ /* 0x008fca00078e02ff */
[----:B------:R0:W-:Y:S04]  /*f2e0*/  @!P5 STG.E.U8 desc[UR36][R10.64+0x10], R2 ;  /* 0x000010020a00d986 */ /* 0x0001e8000c101124 */
[----:B0-----:R-:W3:Y:S01]  /*f2f0*/  LDL.LU R2, [R1+0x2c] ;  /* 0x00002c0001027983 */ /* 0x001ee20000300800 */
[C---:B------:R-:W-:Y:S02]  /*f300*/  ISETP.LT.OR P0, PT, R0.reuse, 0x12, !P1 ;  /* 0x000000120000780c */ /* 0x040fe40004f01670 */
[----:B------:R-:W-:-:S11]  /*f310*/  ISETP.LT.OR P4, PT, R0, 0x19, !P2 ;  /* 0x000000190000780c */ /* 0x000fd60005781670 */
        /* <DEDUP_REMOVED lines=119> */
[----:B------:R-:W-:-:S13]  /*fa90*/  ISETP.LT.OR P0, PT, R0, 0x51, !P1 ;  /* 0x000000510000780c */ /* 0x000fda0004f01670 */
[-C--:B----4-:R-:W-:Y:S02]  /*faa0*/  @!P0 IMAD R3, R3, R17.reuse, RZ ;  /* 0x0000001103038224 */ /* 0x090fe400078e02ff */
[----:B---3--:R-:W-:-:S05]  /*fab0*/  @!P5 IMAD R2, R2, R17, RZ ;  /* 0x000000110202d224 */ /* 0x008fca00078e02ff */
[----:B------:R0:W-:Y:S04]  /*fac0*/  @!P5 STG.E.U8 desc[UR36][R4.64+0x51], R2 ;  /* 0x000051020400d986 */ /* 0x0001e8000c101124 */
[----:B------:R1:W-:Y:S04]  /*fad0*/  @!P0 STG.E.U8 desc[UR36][R10.64+0x50], R3 ;  /* 0x000050030a008986 */ /* 0x0003e8000c101124 */
[----:B0-----:R-:W3:Y:S04]  /*fae0*/  LDL.LU R2, [R1+0xac] ;  /* 0x0000ac0001027983 */ /* 0x001ee80000300800 */
[----:B-1----:R-:W4:Y:S01]  /*faf0*/  LDL.LU R3, [R1+0xb0] ;  /* 0x0000b00001037983 */ /* 0x002f220000300800 */
[----:B------:R-:W-:-:S02]  /*fb00*/  ISETP.LT.OR P3, PT, R0, 0x52, !P1 ;  /* 0x000000520000780c */ /* 0x000fc40004f61670 */
[C---:B------:R-:W-:Y:S02]  /*fb10*/  ISETP.LT.OR P4, PT, R0.reuse, 0x59, !P2 ;  /* 0x000000590000780c */ /* 0x040fe40005781670 */
[C---:B------:R-:W-:Y:S02]  /*fb20*/  ISETP.LT.OR P5, PT, R0.reuse, 0x5a, !P2 ;  /* 0x0000005a0000780c */ /* 0x040fe400057a1670 */
[----:B------:R-:W-:-:S07]  /*fb30*/  ISETP.LT.OR P0, PT, R0, 0x59, !P1 ;  /* 0x000000590000780c */ /* 0x000fce0004f01670 */
[-C--:B---3--:R-:W-:Y:S02]  /*fb40*/  @!P3 IMAD R2, R2, R17.reuse, RZ ;  /* 0x000000110202b224 */ /* 0x088fe400078e02ff */
[----:B----4-:R-:W-:-:S03]  /*fb50*/  @!P4 IMAD R3, R3, R17, RZ ;  /* 0x000000110303c224 */ /* 0x010fc600078e02ff */
[----:B------:R0:W-:Y:S01]  /*fb60*/  @!P3 STG.E.U8 desc[UR36][R10.64+0x51], R2 ;  /* 0x000051020a00b986 */ /* 0x0001e2000c101124 */
[----:B------:R-:W-:-:S03]  /*fb70*/  ISETP.LT.OR P3, PT, R0, 0x5a, !P1 ;  /* 0x0000005a0000780c */ /* 0x000fc60004f61670 */
[----:B------:R5:W-:Y:S01]  /*fb80*/  @!P4 STG.E.U8 desc[UR36][R4.64+0x58], R3 ;  /* 0x000058030400c986 */ /* 0x000be2000c101124 */
[----:B------:R-:W-:Y:S01]  /*fb90*/  ISETP.LT.OR P4, PT, R0, 0x61, !P2 ;  /* 0x000000610000780c */ /* 0x000fe20005781670 */
[-C--:B0-----:R-:W-:Y:S02]  /*fba0*/  @!P5 IMAD R2, R227, R17.reuse, RZ ;  /* 0x00000011e302d224 */ /* 0x081fe400078e02ff */
[----:B-----5:R-:W-:-:S03]  /*fbb0*/  @!P0 IMAD R3, R226, R17, RZ ;  /* 0x00000011e2038224 */ /* 0x020fc600078e02ff */
[----:B------:R-:W-:Y:S03]  /*fbc0*/  @!P5 STG.E.U8 desc[UR36][R4.64+0x59], R2 ;  /* 0x000059020400d986 */ /* 0x000fe6000c101124 */
[----:B------:R-:W-:Y:S01]  /*fbd0*/  @!P3 IMAD R13, R13, R17, RZ ;  /* 0x000000110d0db224 */ /* 0x000fe200078e02ff */
[----:B------:R-:W-:-:S03]  /*fbe0*/  ISETP.LT.OR P5, PT, R0, 0x62, !P2 ;  /* 0x000000620000780c */ /* 0x000fc600057a1670 */
[----:B------:R-:W-:Y:S01]  /*fbf0*/  @!P4 IMAD R15, R15, R17, RZ ;  /* 0x000000110f0fc224 */ /* 0x000fe200078e02ff */
[----:B------:R0:W-:Y:S01]  /*fc00*/  @!P0 STG.E.U8 desc[UR36][R10.64+0x58], R3 ;  /* 0x000058030a008986 */ /* 0x0001e2000c101124 */
[----:B------:R-:W-:-:S03]  /*fc10*/  ISETP.LT.OR P0, PT, R0, 0x61, !P1 ;  /* 0x000000610000780c */ /* 0x000fc60004f01670 */
[----:B------:R1:W-:Y:S01]  /*fc20*/  @!P3 STG.E.U8 desc[UR36][R10.64+0x59], R13 ;  /* 0x0000590d0a00b986 */ /* 0x0003e2000c101124 */
[----:B------:R-:W-:-:S03]  /*fc30*/  ISETP.LT.OR P3, PT, R0, 0x62, !P1 ;  /* 0x000000620000780c */ /* 0x000fc60004f61670 */
[----:B------:R3:W-:Y:S01]  /*fc40*/  @!P4 STG.E.U8 desc[UR36][R4.64+0x60], R15 ;  /* 0x0000600f0400c986 */ /* 0x0007e2000c101124 */
[----:B------:R-:W-:Y:S01]  /*fc50*/  ISETP.LT.OR P4, PT, R0, 0x69, !P2 ;  /* 0x000000690000780c */ /* 0x000fe20005781670 */
[----:B------:R-:W-:-:S04]  /*fc60*/  @!P5 IMAD R21, R21, R17, RZ ;  /* 0x000000111515d224 */ /* 0x000fc800078e02ff */
[-C--:B------:R-:W-:Y:S01]  /*fc70*/  @!P0 IMAD R23, R23, R17.reuse, RZ ;  /* 0x0000001117178224 */ /* 0x080fe200078e02ff */
[----:B------:R4:W-:Y:S01]  /*fc80*/  @!P5 STG.E.U8 desc[UR36][R4.64+0x61], R21 ;  /* 0x000061150400d986 */ /* 0x0009e2000c101124 */
[C---:B------:R-:W-:Y:S02]  /*fc90*/  ISETP.LT.OR P5, PT, R0.reuse, 0x6a, !P2 ;  /* 0x0000006a0000780c */ /* 0x040fe400057a1670 */
[-C--:B0-----:R-:W-:Y:S01]  /*fca0*/  @!P3 IMAD R3, R225, R17.reuse, RZ ;  /* 0x00000011e103b224 */ /* 0x081fe200078e02ff */
[----:B------:R0:W-:Y:S01]  /*fcb0*/  @!P0 STG.E.U8 desc[UR36][R10.64+0x60], R23 ;  /* 0x000060170a008986 */ /* 0x0001e2000c101124 */
[----:B------:R-:W-:Y:S02]  /*fcc0*/  ISETP.LT.OR P0, PT, R0, 0x69, !P1 ;  /* 0x000000690000780c */ /* 0x000fe40004f01670 */
[----:B-1----:R-:W-:Y:S01]  /*fcd0*/  @!P4 IMAD R13, R224, R17, RZ ;  /* 0x00000011e00dc224 */ /* 0x002fe200078e02ff */
[----:B------:R1:W-:Y:S01]  /*fce0*/  @!P3 STG.E.U8 desc[UR36][R10.64+0x61], R3 ;  /* 0x000061030a00b986 */ /* 0x0003e2000c101124 */
[----:B------:R-:W-:-:S03]  /*fcf0*/  ISETP.LT.OR P3, PT, R0, 0x6a, !P1 ;  /* 0x0000006a0000780c */ /* 0x000fc60004f61670 */
[----:B------:R5:W-:Y:S01]  /*fd00*/  @!P4 STG.E.U8 desc[UR36][R4.64+0x68], R13 ;  /* 0x0000680d0400c986 */ /* 0x000be2000c101124 */
[----:B------:R-:W-:Y:S01]  /*fd10*/  ISETP.LT.OR P4, PT, R0, 0x71, !P2 ;  /* 0x000000710000780c */ /* 0x000fe20005781670 */
[----:B---3--:R-:W-:-:S04]  /*fd20*/  @!P5 IMAD R15, R223, R17, RZ ;  /* 0x00000011df0fd224 */ /* 0x008fc800078e02ff */
[-C--:B----4-:R-:W-:Y:S01]  /*fd30*/  @!P0 IMAD R21, R222, R17.reuse, RZ ;  /* 0x00000011de158224 */ /* 0x090fe200078e02ff */
        /* <DEDUP_REMOVED lines=10> */
[----:B-----5:R-:W-:-:S04]  /*fde0*/  @!P5 IMAD R13, R219, R17, RZ ;  /* 0x00000011db0dd224 */ /* 0x020fc800078e02ff */
[-C--:B---3--:R-:W-:Y:S01]  /*fdf0*/  @!P0 IMAD R15, R218, R17.reuse, RZ ;  /* 0x00000011da0f8224 */ /* 0x088fe200078e02ff */
        /* <DEDUP_REMOVED lines=10> */
[----:B----4-:R-:W-:-:S04]  /*fea0*/  @!P5 IMAD R3, R215, R17, RZ ;  /* 0x00000011d703d224 */ /* 0x010fc800078e02ff */
        /* <DEDUP_REMOVED lines=158> */
[----:B------:R-:W-:Y:S02]  /*10890*/  ISETP.LT.OR P5, PT, R0, 0xea, !P2 ;  /* 0x000000ea0000780c */ /* 0x000fe400057a1670 */
[-C--:B0-----:R-:W-:Y:S01]  /*108a0*/  @!P3 IMAD R23, R160, R17.reuse, RZ ;  /* 0x00000011a017b224 */ /* 0x081fe200078e02ff */
[----:B------:R2:W-:Y:S01]  /*108b0*/  @!P0 STG.E.U8 desc[UR36][R10.64+0xe0], R21 ;  /* 0x0000e0150a008986 */ /* 0x0005e2000c101124 */
[C---:B------:R-:W-:Y:S02]  /*108c0*/  ISETP.LT.OR P0, PT, R0.reuse, 0xe9, !P1 ;  /* 0x000000e90000780c */ /* 0x040fe40004f01670 */
        /* <DEDUP_REMOVED lines=8> */
[----:B------:R-:W-:Y:S02]  /*10950*/  ISETP.LT.OR P5, PT, R0, 0xf2, !P2 ;  /* 0x000000f20000780c */ /* 0x000fe400057a1670 */
[-C--:B--2---:R-:W-:Y:S01]  /*10960*/  @!P3 IMAD R21, R156, R17.reuse, RZ ;  /* 0x000000119c15b224 */ /* 0x084fe200078e02ff */
[----:B------:R2:W-:Y:S01]  /*10970*/  @!P0 STG.E.U8 desc[UR36][R10.64+0xe8], R15 ;  /* 0x0000e80f0a008986 */ /* 0x0005e2000c101124 */
[C---:B------:R-:W-:Y:S02]  /*10980*/  ISETP.LT.OR P0, PT, R0.reuse, 0xf1, !P1 ;  /* 0x000000f10000780c */ /* 0x040fe40004f01670 */
[----:B0-----:R-:W-:Y:S01]  /*10990*/  @!P4 IMAD R23, R155, R17, RZ ;  /* 0x000000119b17c224 */ /* 0x001fe200078e02ff */
[----:B------:R0:W-:Y:S01]  /*109a0*/  @!P3 STG.E.U8 desc[UR36][R10.64+0xe9], R21 ;  /* 0x0000e9150a00b986 */ /* 0x0001e2000c101124 */
[----:B------:R-:W-:-:S03]  /*109b0*/  ISETP.LT.OR P3, PT, R0, 0xf2, !P1 ;  /* 0x000000f20000780c */ /* 0x000fc60004f61670 */
[----:B------:R4:W-:Y:S01]  /*109c0*/  @!P4 STG.E.U8 desc[UR36][R4.64+0xf0], R23 ;  /* 0x0000f0170400c986 */ /* 0x0009e2000c101124 */
[----:B------:R-:W-:Y:S01]  /*109d0*/  ISETP.LT.OR P4, PT, R0, 0xf9, !P2 ;  /* 0x000000f90000780c */ /* 0x000fe20005781670 */
[----:B-1----:R-:W-:-:S04]  /*109e0*/  @!P5 IMAD R3, R154, R17, RZ ;  /* 0x000000119a03d224 */ /* 0x002fc800078e02ff */
[-C--:B---3--:R-:W-:Y:S01]  /*109f0*/  @!P0 IMAD R13, R153, R17.reuse, RZ ;  /* 0x00000011990d8224 */ /* 0x088fe200078e02ff */
[----:B------:R1:W-:Y:S01]  /*10a00*/  @!P5 STG.E.U8 desc[UR36][R4.64+0xf1], R3 ;  /* 0x0000f1030400d986 */ /* 0x0003e2000c101124 */
[----:B------:R-:W-:Y:S02]  /*10a10*/  ISETP.LT.OR P2, PT, R0, 0xfa, !P2 ;  /* 0x000000fa0000780c */ /* 0x000fe40005741670 */
[-C--:B--2---:R-:W-:Y:S01]  /*10a20*/  @!P3 IMAD R15, R152, R17.reuse, RZ ;  /* 0x00000011980fb224 */ /* 0x084fe200078e02ff */
[----:B------:R2:W-:Y:S01]  /*10a30*/  @!P0 STG.E.U8 desc[UR36][R10.64+0xf0], R13 ;  /* 0x0000f00d0a008986 */ /* 0x0005e2000c101124 */
[----:B------:R-:W-:Y:S02]  /*10a40*/  ISETP.GE.AND P0, PT, R19, 0x81, PT ;  /* 0x000000811300780c */ /* 0x000fe40003f06270 */
[----:B0-----:R-:W-:Y:S01]  /*10a50*/  @!P4 IMAD R21, R22, R17, RZ ;  /* 0x000000111615c224 */ /* 0x001fe200078e02ff */
[C---:B------:R-:W-:Y:S01]  /*10a60*/  ISETP.LT.OR P5, PT, R0.reuse, 0xf9, !P1 ;  /* 0x000000f90000780c */ /* 0x040fe20004fa1670 */
[----:B------:R0:W-:Y:S01]  /*10a70*/  @!P3 STG.E.U8 desc[UR36][R10.64+0xf1], R15 ;  /* 0x0000f10f0a00b986 */ /* 0x0001e2000c101124 */
[----:B------:R-:W-:-:S02]  /*10a80*/  ISETP.LT.OR P1, PT, R0, 0xfa, !P1 ;  /* 0x000000fa0000780c */ /* 0x000fc40004f21670 */
[C---:B------:R-:W-:Y:S01]  /*10a90*/  ISETP.LT.OR P3, PT, R0.reuse, 0x1, !P0 ;  /* 0x000000010000780c */ /* 0x040fe20004761670 */
[----:B------:R-:W-:Y:S01]  /*10aa0*/  @!P4 STG.E.U8 desc[UR36][R4.64+0xf8], R21 ;  /* 0x0000f8150400c986 */ /* 0x000fe2000c101124 */
[----:B------:R-:W-:Y:S01]  /*10ab0*/  ISETP.LT.OR P4, PT, R0, 0x2, !P0 ;  /* 0x000000020000780c */ /* 0x000fe20004781670 */
[----:B----4-:R-:W-:-:S05]  /*10ac0*/  @!P2 IMAD R23, R20, R17, RZ ;  /* 0x000000111417a224 */ /* 0x010fca00078e02ff */
[----:B------:R-:W-:Y:S01]  /*10ad0*/  @!P2 STG.E.U8 desc[UR36][R4.64+0xf9], R23 ;  /* 0x0000f9170400a986 */ /* 0x000fe2000c101124 */
[-C--:B-1----:R-:W-:Y:S02]  /*10ae0*/  @!P5 IMAD R3, R14, R17.reuse, RZ ;  /* 0x000000110e03d224 */ /* 0x082fe400078e02ff */
[-C--:B--2---:R-:W-:Y:S01]  /*10af0*/  @!P1 IMAD R13, R12, R17.reuse, RZ ;  /* 0x000000110c0d9224 */ /* 0x084fe200078e02ff */
[----:B------:R-:W-:Y:S01]  /*10b00*/  ISETP.GE.AND P2, PT, R19, 0x89, PT ;  /* 0x000000891300780c */ /* 0x000fe20003f46270 */
[-C--:B0-----:R-:W-:Y:S02]  /*10b10*/  @!P3 IMAD R15, R24, R17.reuse, RZ ;  /* 0x00000011180fb224 */ /* 0x081fe400078e02ff */
[----:B------:R-:W-:Y:S01]  /*10b20*/  @!P4 IMAD R25, R25, R17, RZ ;  /* 0x000000111919c224 */ /* 0x000fe200078e02ff */
[----:B------:R0:W-:Y:S01]  /*10b30*/  @!P5 STG.E.U8 desc[UR36][R10.64+0xf8], R3 ;  /* 0x0000f8030a00d986 */ /* 0x0001e2000c101124 */
[----:B------:R-:W-:-:S03]  /*10b40*/  ISETP.LT.OR P5, PT, R0, 0x1, !P2 ;  /* 0x000000010000780c */ /* 0x000fc600057a1670 */
[----:B------:R-:W-:Y:S01]  /*10b50*/  @!P1 STG.E.U8 desc[UR36][R10.64+0xf9], R13 ;  /* 0x0000f90d0a009986 */ /* 0x000fe2000c101124 */
[----:B------:R-:W-:-:S03]  /*10b60*/  ISETP.LT.OR P1, PT, R0, 0x2, !P2 ;  /* 0x000000020000780c */ /* 0x000fc60005721670 */
[----:B------:R-:W-:Y:S01]  /*10b70*/  @!P3 STG.E.U8 desc[UR36][R6.64], R15 ;  /* 0x0000000f0600b986 */ /* 0x000fe2000c101124 */
[----:B------:R-:W-:-:S03]  /*10b80*/  ISETP.LT.OR P3, PT, R0, 0x9, !P0 ;  /* 0x000000090000780c */ /* 0x000fc60004761670 */
[----:B------:R-:W-:Y:S01]  /*10b90*/  @!P4 STG.E.U8 desc[UR36][R6.64+0x1], R25 ;  /* 0x000001190600c986 */ /* 0x000fe2000c101124 */
[----:B------:R-:W-:Y:S01]  /*10ba0*/  ISETP.LT.OR P4, PT, R0, 0xa, !P0 ;  /* 0x0000000a0000780c */ /* 0x000fe20004781670 */
[----:B0-----:R-:W-:-:S04]  /*10bb0*/  @!P5 IMAD R3, R26, R17, RZ ;  /* 0x000000111a03d224 */ /* 0x001fc800078e02ff */
[----:B------:R-:W-:-:S04]  /*10bc0*/  @!P1 IMAD R27, R27, R17, RZ ;  /* 0x000000111b1b9224 */ /* 0x000fc800078e02ff */
[-C--:B------:R-:W-:Y:S01]  /*10bd0*/  @!P3 IMAD R5, R28, R17.reuse, RZ ;  /* 0x000000111c05b224 */ /* 0x080fe200078e02ff */
[----:B------:R0:W-:Y:S03]  /*10be0*/  @!P5 STG.E.U8 desc[UR36][R8.64], R3 ;  /* 0x000000030800d986 */ /* 0x0001e6000c101124 */
[----:B------:R-:W-:Y:S01]  /*10bf0*/  @!P4 IMAD R29, R29, R17, RZ ;  /* 0x000000111d1dc224 */ /* 0x000fe200078e02ff */
[----:B------:R-:W-:Y:S01]  /*10c00*/  @!P1 STG.E.U8 desc[UR36][R8.64+0x1], R27 ;  /* 0x0000011b08009986 */ /* 0x000fe2000c101124 */
[C---:B------:R-:W-:Y:S02]  /*10c10*/  ISETP.LT.OR P5, PT, R0.reuse, 0x9, !P2 ;  /* 0x000000090000780c */ /* 0x040fe400057a1670 */
[C---:B------:R-:W-:Y:S01]  /*10c20*/  ISETP.LT.OR P1, PT, R0.reuse, 0xa, !P2 ;  /* 0x0000000a0000780c */ /* 0x040fe20005721670 */
[----:B------:R-:W-:Y:S01]  /*10c30*/  @!P3 STG.E.U8 desc[UR36][R6.64+0x8], R5 ;  /* 0x000008050600b986 */ /* 0x000fe2000c101124 */
[----:B------:R-:W-:-:S03]  /*10c40*/  ISETP.LT.OR P3, PT, R0, 0x11, !P0 ;  /* 0x000000110000780c */ /* 0x000fc60004761670 */
[----:B------:R-:W-:Y:S01]  /*10c50*/  @!P4 STG.E.U8 desc[UR36][R6.64+0x9], R29 ;  /* 0x0000091d0600c986 */ /* 0x000fe2000c101124 */
[----:B------:R-:W-:-:S05]  /*10c60*/  ISETP.LT.OR P4, PT, R0, 0x12, !P0 ;  /* 0x000000120000780c */ /* 0x000fca0004781670 */
[-C--:B0-----:R-:W-:Y:S02]  /*10c70*/  @!P5 IMAD R3, R30, R17.reuse, RZ ;  /* 0x000000111e03d224 */ /* 0x081fe400078e02ff */
[-C--:B------:R-:W-:Y:S02]  /*10c80*/  @!P1 IMAD R31, R31, R17.reuse, RZ ;  /* 0x000000111f1f9224 */ /* 0x080fe400078e02ff */
[-C--:B------:R-:W-:Y:S01]  /*10c90*/  @!P3 IMAD R11, R32, R17.reuse, RZ ;  /* 0x00000011200bb224 */ /* 0x080fe200078e02ff */
[----:B------:R0:W-:Y:S03]  /*10ca0*/  @!P5 STG.E.U8 desc[UR36][R8.64+0x8], R3 ;  /* 0x000008030800d986 */ /* 0x0001e6000c101124 */
[----:B------:R-:W-:Y:S01]  /*10cb0*/  @!P4 IMAD R33, R33, R17, RZ ;  /* 0x000000112121c224 */ /* 0x000fe200078e02ff */
[----:B------:R-:W-:Y:S01]  /*10cc0*/  @!P1 STG.E.U8 desc[UR36][R8.64+0x9], R31 ;  /* 0x0000091f08009986 */ /* 0x000fe2000c101124 */
[----:B------:R-:W-:-:S02]  /*10cd0*/  ISETP.LT.OR P5, PT, R0, 0x11, !P2 ;  /* 0x000000110000780c */ /* 0x000fc400057a1670 */
        /* <DEDUP_REMOVED lines=301> */
[----:B------:R1:W-:Y:S01]  /*11fb0*/  @!P3 STG.E.U8 desc[UR36][R6.64+0xd8], R5 ;  /* 0x0000d8050600b986 */ /* 0x0003e2000c101124 */
        /* <DEDUP_REMOVED lines=15> */
[-C--:B-1----:R-:W-:Y:S02]  /*120b0*/  @!P5 IMAD R5, R138, R17.reuse, RZ ;  /* 0x000000118a05d224 */ /* 0x082fe400078e02ff */
[-C--:B------:R-:W-:Y:S02]  /*120c0*/  @!P1 IMAD R139, R139, R17.reuse, RZ ;  /* 0x000000118b8b9224 */ /* 0x080fe400078e02ff */
[-C--:B0-----:R-:W-:Y:S01]  /*120d0*/  @!P3 IMAD R3, R140, R17.reuse, RZ ;  /* 0x000000118c03b224 */ /* 0x081fe200078e02ff */
[----:B------:R0:W-:Y:S03]  /*120e0*/  @!P5 STG.E.U8 desc[UR36][R8.64+0xe0], R5 ;  /* 0x0000e0050800d986 */ /* 0x0001e6000c101124 */
[----:B------:R-:W-:Y:S01]  /*120f0*/  @!P4 IMAD R141, R141, R17, RZ ;  /* 0x000000118d8dc224 */ /* 0x000fe200078e02ff */
[----:B------:R-:W-:Y:S01]  /*12100*/  @!P1 STG.E.U8 desc[UR36][R8.64+0xe1], R139 ;  /* 0x0000e18b08009986 */ /* 0x000fe2000c101124 */
[----:B------:R-:W-:-:S03]  /*12110*/  ISETP.LT.OR P1, PT, R0, 0xe9, !P2 ;  /* 0x000000e90000780c */ /* 0x000fc60005721670 */
[----:B------:R1:W-:Y:S01]  /*12120*/  @!P3 STG.E.U8 desc[UR36][R6.64+0xe8], R3 ;  /* 0x0000e8030600b986 */ /* 0x0003e2000c101124 */
[----:B------:R-:W-:-:S03]  /*12130*/  ISETP.LT.OR P3, PT, R0, 0xea, !P2 ;  /* 0x000000ea0000780c */ /* 0x000fc60005761670 */
[----:B------:R-:W-:Y:S01]  /*12140*/  @!P4 STG.E.U8 desc[UR36][R6.64+0xe9], R141 ;  /* 0x0000e98d0600c986 */ /* 0x000fe2000c101124 */
[C---:B------:R-:W-:Y:S02]  /*12150*/  ISETP.LT.OR P4, PT, R0.reuse, 0xf2, !P0 ;  /* 0x000000f20000780c */ /* 0x040fe40004781670 */
[----:B------:R-:W-:-:S03]  /*12160*/  ISETP.LT.OR P5, PT, R0, 0xf1, !P0 ;  /* 0x000000f10000780c */ /* 0x000fc600047a1670 */
[----:B--2---:R-:W-:-:S04]  /*12170*/  @!P1 IMAD R11, R142, R17, RZ ;  /* 0x000000118e0b9224 */ /* 0x004fc800078e02ff */
[----:B------:R-:W-:-:S04]  /*12180*/  @!P3 IMAD R143, R143, R17, RZ ;  /* 0x000000118f8fb224 */ /* 0x000fc800078e02ff */
[-C--:B------:R-:W-:Y:S02]  /*12190*/  @!P4 IMAD R145, R145, R17.reuse, RZ ;  /* 0x000000119191c224 */ /* 0x080fe400078e02ff */
[----:B0-----:R-:W-:Y:S01]  /*121a0*/  @!P5 IMAD R5, R144, R17, RZ ;  /* 0x000000119005d224 */ /* 0x001fe200078e02ff */
[----:B------:R0:W-:Y:S01]  /*121b0*/  @!P1 STG.E.U8 desc[UR36][R8.64+0xe8], R11 ;  /* 0x0000e80b08009986 */ /* 0x0001e2000c101124 */
[----:B------:R-:W-:-:S03]  /*121c0*/  ISETP.LT.OR P1, PT, R0, 0xf1, !P2 ;  /* 0x000000f10000780c */ /* 0x000fc60005721670 */
[----:B------:R-:W-:Y:S01]  /*121d0*/  @!P3 STG.E.U8 desc[UR36][R8.64+0xe9], R143 ;  /* 0x0000e98f0800b986 */ /* 0x000fe2000c101124 */
[----:B------:R-:W-:-:S03]  /*121e0*/  ISETP.LT.OR P3, PT, R0, 0xf9, !P0 ;  /* 0x000000f90000780c */ /* 0x000fc60004761670 */
[----:B------:R-:W-:Y:S01]  /*121f0*/  @!P4 STG.E.U8 desc[UR36][R6.64+0xf1], R145 ;  /* 0x0000f1910600c986 */ /* 0x000fe2000c101124 */
[C---:B------:R-:W-:Y:S02]  /*12200*/  ISETP.LT.OR P4, PT, R0.reuse, 0xf2, !P2 ;  /* 0x000000f20000780c */ /* 0x040fe40005781670 */
[C---:B------:R-:W-:Y:S01]  /*12210*/  ISETP.LT.OR P0, PT, R0.reuse, 0xfa, !P0 ;  /* 0x000000fa0000780c */ /* 0x040fe20004701670 */
[----:B------:R2:W-:Y:S01]  /*12220*/  @!P5 STG.E.U8 desc[UR36][R6.64+0xf0], R5 ;  /* 0x0000f0050600d986 */ /* 0x0005e2000c101124 */
[C---:B------:R-:W-:Y:S02]  /*12230*/  ISETP.LT.OR P5, PT, R0.reuse, 0xf9, !P2 ;  /* 0x000000f90000780c */ /* 0x040fe400057a1670 */
[----:B------:R-:W-:Y:S01]  /*12240*/  ISETP.LT.OR P2, PT, R0, 0xfa, !P2 ;  /* 0x000000fa0000780c */ /* 0x000fe20005741670 */
[-C--:B-1----:R-:W-:Y:S02]  /*12250*/  @!P1 IMAD R3, R146, R17.reuse, RZ ;  /* 0x0000001192039224 */ /* 0x082fe400078e02ff */
[----:B0-----:R-:W-:-:S04]  /*12260*/  @!P3 IMAD R11, R148, R17, RZ ;  /* 0x00000011940bb224 */ /* 0x001fc800078e02ff */
[-C--:B------:R-:W-:Y:S02]  /*12270*/  @!P4 IMAD R147, R147, R17.reuse, RZ ;  /* 0x000000119393c224 */ /* 0x080fe400078e02ff */
[-C--:B------:R-:W-:Y:S02]  /*12280*/  @!P0 IMAD R149, R149, R17.reuse, RZ ;  /* 0x0000001195958224 */ /* 0x080fe400078e02ff */
[-C--:B--2---:R-:W-:Y:S02]  /*12290*/  @!P5 IMAD R5, R150, R17.reuse, RZ ;  /* 0x000000119605d224 */ /* 0x084fe400078e02ff */
[----:B------:R-:W-:Y:S01]  /*122a0*/  @!P2 IMAD R151, R151, R17, RZ ;  /* 0x000000119797a224 */ /* 0x000fe200078e02ff */
[----:B------:R0:W-:Y:S04]  /*122b0*/  @!P1 STG.E.U8 desc[UR36][R8.64+0xf0], R3 ;  /* 0x0000f00308009986 */ /* 0x0001e8000c101124 */
[----:B------:R0:W-:Y:S04]  /*122c0*/  @!P4 STG.E.U8 desc[UR36][R8.64+0xf1], R147 ;  /* 0x0000f1930800c986 */ /* 0x0001e8000c101124 */
[----:B------:R0:W-:Y:S04]  /*122d0*/  @!P3 STG.E.U8 desc[UR36][R6.64+0xf8], R11 ;  /* 0x0000f80b0600b986 */ /* 0x0001e8000c101124 */
[----:B------:R0:W-:Y:S04]  /*122e0*/  @!P0 STG.E.U8 desc[UR36][R6.64+0xf9], R149 ;  /* 0x0000f99506008986 */ /* 0x0001e8000c101124 */
[----:B------:R0:W-:Y:S04]  /*122f0*/  @!P5 STG.E.U8 desc[UR36][R8.64+0xf8], R5 ;  /* 0x0000f8050800d986 */ /* 0x0001e8000c101124 */
[----:B------:R0:W-:Y:S02]  /*12300*/  @!P2 STG.E.U8 desc[UR36][R8.64+0xf9], R151 ;  /* 0x0000f9970800a986 */ /* 0x0001e4000c101124 */
.L_x_543:
[----:B------:R-:W-:Y:S05]  /*12310*/  BSYNC B0 ;  /* 0x0000000000007941 */ /* 0x000fea0003800000 */
.L_x_29:
[----:B0-----:R-:W5:Y:S04]  /*12320*/  LDL.LU R3, [R1+0x204] ;  /* 0x0002040001037983 */ /* 0x001f680000300800 */
[----:B------:R-:W5:Y:S01]  /*12330*/  LDL.LU R2, [R1+0x208] ;  /* 0x0002080001027983 */ /* 0x000f620000300800 */
[----:B------:R-:W-:Y:S01]  /*12340*/  ULDC UR4, c[0x0][0xc] ;  /* 0x0000030000047ab9 */ /* 0x000fe20000000800 */
[----:B------:R-:W-:Y:S01]  /*12350*/  ULDC UR5, c[0x0][0x10] ;  /* 0x0000040000057ab9 */ /* 0x000fe20000000800 */
[----:B------:R-:W5:Y:S01]  /*12360*/  LDC R5, c[0x0][0x14] ;  /* 0x00000500ff057b82 */ /* 0x000f620000000800 */
[----:B------:R-:W-:Y:S01]  /*12370*/  UIMAD.WIDE.U32 UR4, UR4, UR5, URZ ;  /* 0x00000005040472a5 */ /* 0x000fe2000f8e003f */
[----:B------:R-:W-:Y:S01]  /*12380*/  PRMT R0, RZ, 0x7610, R0 ;  /* 0x00007610ff007816 */ /* 0x000fe20000000000 */
[----:B------:R-:W-:-:S02]  /*12390*/  IMAD.MOV.U32 R19, RZ, RZ, -0x1 ;  /* 0xffffffffff137424 */ /* 0x000fc400078e00ff */
[----:B------:R-:W-:Y:S02]  /*123a0*/  IMAD.MOV.U32 R154, RZ, RZ, -0x1 ;  /* 0xffffffffff9a7424 */ /* 0x000fe400078e00ff */
[----:B-----5:R-:W-:-:S04]  /*123b0*/  IMAD.WIDE.U32 R2, R5, UR4, R2 ;  /* 0x0000000405027c25 */ /* 0x020fc8000f8e0002 */
[----:B------:R-:W-:Y:S01]  /*123c0*/  IMAD R5, R5, UR5, RZ ;  /* 0x0000000505057c24 */ /* 0x000fe2000f8e02ff */
[----:B------:R-:W-:Y:S01]  /*123d0*/  MOV R21, R2 ;  /* 0x0000000200157202 */ /* 0x000fe20000000f00 */
[----:B------:R-:W-:Y:S02]  /*123e0*/  ULDC.64 UR4, c[0x0][0x650] ;  /* 0x0001940000047ab9 */ /* 0x000fe40000000a00 */
[----:B------:R-:W-:Y:S01]  /*123f0*/  IMAD.IADD R22, R3, 0x1, R5 ;  /* 0x0000000103167824 */ /* 0x000fe200078e0205 */
[----:B------:R-:W-:-:S04]  /*12400*/  ISETP.GE.U32.AND P0, PT, R2, UR4, PT ;  /* 0x0000000402007c0c */ /* 0x000fc8000bf06070 */
[----:B------:R0:W-:Y:S01]  /*12410*/  STL [R1+0x204], R22 ;  /* 0x0002041601007387 */ /* 0x0001e20000100800 */
[----:B------:R-:W-:-:S03]  /*12420*/  ISETP.GE.U32.AND.EX P0, PT, R22, UR5, PT, P0 ;  /* 0x0000000516007c0c */ /* 0x000fc6000bf06100 */
[----:B------:R0:W-:Y:S10]  /*12430*/  STL [R1+0x208], R21 ;  /* 0x0002081501007387 */ /* 0x0001f40000100800 */
[----:B0-----:R-:W-:Y:S05]  /*12440*/  @P0 BRA `(.L_x_544) ;  /* 0x0000000400700947 */ /* 0x001fea0003800000 */
[----:B------:R-:W0:Y:S01]  /*12450*/  S2R R14, SR_CTAID.X ;  /* 0x00000000000e7919 */ /* 0x000e220000002500 */
[----:B--2-4-:R-:W2:Y:S01]  /*12460*/  LDC.64 R8, c[0x0][0x628] ;  /* 0x00018a00ff087b82 */ /* 0x014ea20000000a00 */
[----:B------:R-:W-:Y:S01]  /*12470*/  ULDC UR4, c[0x0][0x150] ;  /* 0x0000540000047ab9 */ /* 0x000fe20000000800 */
[----:B-1-3--:R-:W-:Y:S01]  /*12480*/  IMAD.MOV.U32 R6, RZ, RZ, R21 ;  /* 0x000000ffff067224 */ /* 0x00afe200078e0015 */
[----:B------:R-:W1:Y:S01]  /*12490*/  S2R R20, SR_CTAID.Y ;  /* 0x0000000000147919 */ /* 0x000e620000002600 */
[----:B------:R-:W-:-:S04]  /*124a0*/  MOV R7, R22 ;  /* 0x0000001600077202 */ /* 0x000fc80000000f00 */
[----:B------:R-:W3:Y:S08]  /*124b0*/  LDC R19, c[0x0][0x144] ;  /* 0x00005100ff137b82 */ /* 0x000ef00000000800 */
[----:B------:R-:W4:Y:S08]  /*124c0*/  LDC R10, c[0x0][0x630] ;  /* 0x00018c00ff0a7b82 */ /* 0x000f300000000800 */
[----:B------:R-:W1:Y:S01]  /*124d0*/  LDC.64 R12, c[0x0][0x620] ;  /* 0x00018800ff0c7b82 */ /* 0x000e620000000a00 */
[----:B--2---:R-:W-:-:S04]  /*124e0*/  ISETP.NE.U32.AND P0, PT, R8, RZ, PT ;  /* 0x000000ff0800720c */ /* 0x004fc80003f05070 */
[----:B------:R-:W-:Y:S02]  /*124f0*/  ISETP.NE.AND.EX P0, PT, R9, RZ, PT, P0 ;  /* 0x000000ff0900720c */ /* 0x000fe40003f05300 */
[----:B0-----:R-:W-:-:S05]  /*12500*/  I2FP.F32.U32 R0, R14 ;  /* 0x0000000e00007245 */ /* 0x001fca0000201000 */
[----:B------:R-:W-:-:S04]  /*12510*/  FMUL R0, R0, UR4 ;  /* 0x0000000400007c20 */ /* 0x000fc80008400000 */
[----:B------:R0:W2:Y:S02]  /*12520*/  F2I.U32.TRUNC.NTZ R15, R0 ;  /* 0x00000000000f7305 */ /* 0x0000a4000020f000 */
[----:B---34-:R-:W-:Y:S05]  /*12530*/  @!P0 BRA `(.L_x_545) ;  /* 0x0000000000288947 */ /* 0x018fea0003800000 */
[----:B0-----:R-:W0:Y:S02]  /*12540*/  LDC R0, c[0x0][0x634] ;  /* 0x00018d00ff007b82 */ /* 0x001e240000000800 */
        /* <DEDUP_REMOVED lines=9> */
.L_x_545:
[-CC-:B------:R-:W-:Y:S01]  /*125e0*/  SHF.R.U64 R154, R6, R10.reuse, R7.reuse ;  /* 0x0000000a069a7219 */ /* 0x180fe20000001207 */
[----:B------:R-:W3:Y:S01]  /*125f0*/  LDC.64 R26, c[0x0][0x640] ;  /* 0x00019000ff1a7b82 */ /* 0x000ee20000000a00 */
[----:B0-----:R-:W-:Y:S01]  /*12600*/  SHF.R.U32.HI R0, RZ, R10, R7 ;  /* 0x0000000aff007219 */ /* 0x001fe20000011607 */
[----:B------:R-:W-:Y:S01]  /*12610*/  IMAD.MOV.U32 R2, RZ, RZ, R21 ;  /* 0x000000ffff027224 */ /* 0x000fe200078e0015 */
[----:B------:R-:W-:Y:S01]  /*12620*/  IADD3 R5, P0, RZ, -R154, RZ ;  /* 0x8000009aff057210 */ /* 0x000fe20007f1e0ff */
[----:B--2---:R-:W-:Y:S01]  /*12630*/  IMAD.MOV R15, RZ, RZ, -R15 ;  /* 0x000000ffff0f7224 */ /* 0x004fe200078e0a0f */
[----:B------:R-:W-:Y:S01]  /*12640*/  ULDC UR4, c[0x0][0x154] ;  /* 0x0000550000047ab9 */ /* 0x000fe20000000800 */
[----:B------:R-:W-:Y:S01]  /*12650*/  IMAD.MOV.U32 R7, RZ, RZ, 0x1 ;  /* 0x00000001ff077424 */ /* 0x000fe200078e00ff */
[----:B------:R-:W-:Y:S01]  /*12660*/  IADD3.X R3, RZ, ~R0, RZ, P0, !PT ;  /* 0x80000000ff037210 */ /* 0x000fe200007fe4ff */
[----:B------:R-:W0:Y:S04]  /*12670*/  LDC R4, c[0x0][0x618] ;  /* 0x00018600ff047b82 */ /* 0x000e280000000800 */
[----:B-1----:R-:W-:-:S02]  /*12680*/  IMAD R0, R3, R12, RZ ;  /* 0x0000000c03007224 */ /* 0x002fc400078e02ff */
[----:B------:R-:W-:Y:S02]  /*12690*/  IMAD.MOV.U32 R3, RZ, RZ, R22 ;  /* 0x000000ffff037224 */ /* 0x000fe400078e0016 */
[----:B------:R-:W1:Y:S01]  /*126a0*/  LDC R6, c[0x0][0x608] ;  /* 0x00018200ff067b82 */ /* 0x000e620000000800 */
[----:B------:R-:W-:Y:S02]  /*126b0*/  IMAD R22, R19, R15, R14 ;  /* 0x0000000f13167224 */ /* 0x000fe400078e020e */
[----:B------:R-:W-:-:S04]  /*126c0*/  IMAD.WIDE.U32 R2, R5, R12, R2 ;  /* 0x0000000c05027225 */ /* 0x000fc800078e0002 */
[----:B------:R-:W-:Y:S01]  /*126d0*/  IMAD R5, R5, R13, R0 ;  /* 0x0000000d05057224 */ /* 0x000fe200078e0200 */
[----:B------:R-:W2:Y:S01]  /*126e0*/  LDC R24, c[0x0][0x658] ;  /* 0x00019600ff187b82 */ /* 0x000ea20000000800 */
[----:B------:R-:W-:Y:S02]  /*126f0*/  I2FP.F32.U32 R0, R20 ;  /* 0x0000001400007245 */ /* 0x000fe40000201000 */
[----:B---3--:R-:W-:Y:S02]  /*12700*/  ISETP.NE.U32.AND P0, PT, R26, RZ, PT ;  /* 0x000000ff1a00720c */ /* 0x008fe40003f05070 */
[----:B------:R-:W-:Y:S01]  /*12710*/  IADD3 R3, R3, R5, RZ ;  /* 0x0000000503037210 */ /* 0x000fe20007ffe0ff */
[----:B------:R-:W-:Y:S01]  /*12720*/  FMUL R0, R0, UR4 ;  /* 0x0000000400007c20 */ /* 0x000fe20008400000 */
[----:B------:R-:W-:Y:S01]  /*12730*/  ISETP.NE.AND.EX P0, PT, R27, RZ, PT, P0 ;  /* 0x000000ff1b00720c */ /* 0x000fe20003f05300 */
[----:B------:R-:W3:Y:S01]  /*12740*/  LDC R13, c[0x0][0x148] ;  /* 0x00005200ff0d7b82 */ /* 0x000ee20000000800 */
[-CC-:B0-----:R-:W-:Y:S01]  /*12750*/  SHF.R.U64 R10, R2, R4.reuse, R3.reuse ;  /* 0x00000004020a7219 */ /* 0x181fe20000001203 */
[----:B------:R0:W4:Y:S01]  /*12760*/  F2I.U32.TRUNC.NTZ R12, R0 ;  /* 0x00000000000c7305 */ /* 0x000122000020f000 */
[----:B------:R-:W-:Y:S01]  /*12770*/  SHF.R.U32.HI R3, RZ, R4, R3 ;  /* 0x00000004ff037219 */ /* 0x000fe20000011603 */
[----:B------:R-:W-:-:S04]  /*12780*/  IMAD.MOV.U32 R5, RZ, RZ, -0x1 ;  /* 0xffffffffff057424 */ /* 0x000fc800078e00ff */
[----:B------:R-:W0:Y:S01]  /*12790*/  LDC R14, c[0x0][0x600] ;  /* 0x00018000ff0e7b82 */ /* 0x000e220000000800 */
[-CC-:B-1----:R-:W-:Y:S02]  /*127a0*/  SHF.R.U64 R8, R10, R6.reuse, R3.reuse ;  /* 0x000000060a087219 */ /* 0x182fe40000001203 */
[----:B------:R-:W-:-:S05]  /*127b0*/  SHF.R.U32.HI R3, RZ, R6, R3 ;  /* 0x00000006ff037219 */ /* 0x000fca0000011603 */
[----:B------:R-:W1:Y:S01]  /*127c0*/  LDC R15, c[0x0][0x648] ;  /* 0x00019200ff0f7b82 */ /* 0x000e620000000800 */
[-CC-:B--2---:R-:W-:Y:S02]  /*127d0*/  SHF.R.U64 R11, R8, R24.reuse, R3.reuse ;  /* 0x00000018080b7219 */ /* 0x184fe40000001203 */
[-C--:B------:R-:W-:Y:S02]  /*127e0*/  SHF.L.U32 R5, R5, R24.reuse, RZ ;  /* 0x0000001805057219 */ /* 0x080fe400000006ff */
[-C--:B------:R-:W-:Y:S01]  /*127f0*/  SHF.R.U32.HI R3, RZ, R24.reuse, R3 ;  /* 0x00000018ff037219 */ /* 0x080fe20000011603 */
[----:B------:R-:W-:Y:S01]  /*12800*/  IMAD.MOV.U32 R2, RZ, RZ, R11 ;  /* 0x000000ffff027224 */ /* 0x000fe200078e000b */
[----:B------:R-:W-:Y:S01]  /*12810*/  SHF.L.U32 R24, R7, R24, RZ ;  /* 0x0000001807187219 */ /* 0x000fe200000006ff */
[----:B------:R-:W2:Y:S01]  /*12820*/  LDC R19, c[0x0][0x638] ;  /* 0x00018e00ff137b82 */ /* 0x000ea20000000800 */
[----:B------:R-:W-:-:S07]  /*12830*/  LOP3.LUT R161, RZ, R5, RZ, 0x33, !PT ;  /* 0x00000005ffa17212 */ /* 0x000fce00078e33ff */
[----:B------:R-:W0:Y:S01]  /*12840*/  LDC R21, c[0x0][0x610] ;  /* 0x00018400ff157b82 */ /* 0x000e220000000800 */
[----:B----4-:R-:W-:Y:S05]  /*12850*/  @!P0 BRA `(.L_x_546) ;  /* 0x0000000000288947 */ /* 0x010fea0003800000 */
[----:B0-----:R-:W0:Y:S02]  /*12860*/  LDC R0, c[0x0][0x64c] ;  /* 0x00019300ff007b82 */ /* 0x001e240000000800 */
[----:B0-----:R-:W-:-:S04]  /*12870*/  IADD3 R7, P0, R11, R0, RZ ;  /* 0x000000000b077210 */ /* 0x001fc80007f1e0ff */
[----:B------:R-:W-:-:S05]  /*12880*/  IADD3.X R9, RZ, R3, RZ, P0, !PT ;  /* 0x00000003ff097210 */ /* 0x000fca00007fe4ff */
[----:B------:R-:W-:-:S04]  /*12890*/  IMAD.WIDE.U32 R2, R9, R26, RZ ;  /* 0x0000001a09027225 */ /* 0x000fc800078e00ff */
[----:B------:R-:W-:-:S04]  /*128a0*/  IMAD.WIDE.U32 R4, P0, R7, R27, R2 ;  /* 0x0000001b07047225 */ /* 0x000fc80007800002 */
[----:B------:R-:W-:-:S04]  /*128b0*/  IMAD.WIDE.U32 R2, R7, R26, RZ ;  /* 0x0000001a07027225 */ /* 0x000fc800078e00ff */
[----:B------:R-:W-:Y:S01]  /*128c0*/  IMAD.X R7, RZ, RZ, RZ, P0 ;  /* 0x000000ffff077224 */ /* 0x000fe200000e06ff */
[----:B------:R-:W-:Y:S01]  /*128d0*/  IADD3 RZ, P0, R3, R4, RZ ;  /* 0x0000000403ff7210 */ /* 0x000fe20007f1e0ff */
[----:B------:R-:W-:-:S04]  /*128e0*/  IMAD.MOV.U32 R6, RZ, RZ, R5 ;  /* 0x000000ffff067224 */ /* 0x000fc800078e0005 */
[----:B------:R-:W-:-:S08]  /*128f0*/  IMAD.WIDE.U32.X R2, R9, R27, R6, P0 ;  /* 0x0000001b09027225 */ /* 0x000fd000000e0406 */
.L_x_546:
[----:B------:R-:W4:Y:S01]  /*12900*/  LDC R4, c[0x0][0x65c] ;  /* 0x00019700ff047b82 */ /* 0x000f220000000800 */
[----:B01----:R-:W-:Y:S01]  /*12910*/  SHF.R.U64 R0, R2, R15, R3 ;  /* 0x0000000f02007219 */ /* 0x003fe20000001203 */
[----:B------:R-:W-:Y:S01]  /*12920*/  IMAD.MOV R12, RZ, RZ, -R12 ;  /* 0x000000ffff0c7224 */ /* 0x000fe200078e0a0c */
[----:B------:R-:W-:Y:S02]  /*12930*/  LOP3.LUT R161, R8, R161, RZ, 0xc0, !PT ;  /* 0x000000a108a17212 */ /* 0x000fe400078ec0ff */
[----:B------:R-:W-:Y:S01]  /*12940*/  IADD3 R3, R14, -0x1, RZ ;  /* 0xffffffff0e037810 */ /* 0x000fe20007ffe0ff */
[----:B------:R-:W-:Y:S02]  /*12950*/  IMAD.MOV R2, RZ, RZ, -R0 ;  /* 0x000000ffff027224 */ /* 0x000fe400078e0a00 */
[----:B------:R-:W-:Y:S01]  /*12960*/  IMAD R161, R24, R0, R161 ;  /* 0x0000000018a17224 */ /* 0x000fe200078e02a1 */
[----:B------:R-:W-:Y:S01]  /*12970*/  LOP3.LUT R3, R10, R3, RZ, 0xc0, !PT ;  /* 0x000000030a037212 */ /* 0x000fe200078ec0ff */
[----:B--2---:R-:W-:-:S04]  /*12980*/  IMAD R0, R2, R19, R11 ;  /* 0x0000001302007224 */ /* 0x004fc800078e020b */
[----:B------:R-:W-:Y:S01]  /*12990*/  IMAD R2, R0, R14, R3 ;  /* 0x0000000e00027224 */ /* 0x000fe200078e0203 */
[----:B----4-:R-:W-:Y:S01]  /*129a0*/  ISETP.NE.AND P0, PT, R4, 0x1, PT ;  /* 0x000000010400780c */ /* 0x010fe20003f05270 */
[----:B------:R-:W-:-:S05]  /*129b0*/  IMAD.MOV.U32 R4, RZ, RZ, 0x1 ;  /* 0x00000001ff047424 */ /* 0x000fca00078e00ff */
[----:B------:R-:W-:-:S07]  /*129c0*/  PRMT R0, R4, 0x7610, R0 ;  /* 0x0000761004007816 */ /* 0x000fce0000000000 */
[----:B---3--:R-:W-:-:S04]  /*129d0*/  @P0 IMAD R22, R13, R12, R20 ;  /* 0x0000000c0d160224 */ /* 0x008fc800078e0214 */
[----:B------:R-:W-:-:S05]  /*129e0*/  IMAD R161, R161, R21, R22 ;  /* 0x00000015a1a17224 */ /* 0x000fca00078e0216 */
[----:B------:R-:W-:Y:S02]  /*129f0*/  SEL R19, R2, R161, !P0 ;  /* 0x000000a102137207 */ /* 0x000fe40004000000 */
[----:B------:R-:W-:-:S07]  /*12a00*/  SEL R161, R161, R2, !P0 ;  /* 0x00000002a1a17207 */ /* 0x000fce0004000000 */
.L_x_544:
[----:B------:R-:W-:Y:S01]  /*12a10*/  LOP3.LUT P0, RZ, R0, 0xff, RZ, 0xc0, !PT ;  /* 0x000000ff00ff7812 */ /* 0x000fe2000780c0ff */
[----:B------:R-:W-:-:S12]  /*12a20*/  IMAD.MOV.U32 R22, RZ, RZ, R161 ;  /* 0x000000ffff167224 */ /* 0x000fd800078e00a1 */
[----:B------:R-:W-:Y:S05]  /*12a30*/  @P0 BRA `(.L_x_547) ;  /* 0xfffffee400800947 */ /* 0x000fea000383ffff */
[----:B------:R-:W-:Y:S05]  /*12a40*/  EXIT ;  /* 0x000000000000794d */ /* 0x000fea0003800000 */
.L_x_4:
[----:B0-----:R-:W2:Y:S01]  /*12a50*/  LDL R18, [R1+0x208] ;  /* 0x0002080001127983 */ /* 0x001ea20000100800 */
[----:B------:R-:W-:-:S03]  /*12a60*/  ULDC.64 UR4, c[0x0][0x650] ;  /* 0x0001940000047ab9 */ /* 0x000fc60000000a00 */
[----:B------:R-:W3:Y:S01]  /*12a70*/  LDL R19, [R1+0x204] ;  /* 0x0002040001137983 */ /* 0x000ee20000100800 */
[----:B------:R-:W-:Y:S01]  /*12a80*/  PRMT R5, RZ, 0x7610, R5 ;  /* 0x00007610ff057816 */ /* 0x000fe20000000005 */
[----:B------:R-:W-:Y:S01]  /*12a90*/  IMAD.MOV.U32 R12, RZ, RZ, -0x1 ;  /* 0xffffffffff0c7424 */ /* 0x000fe200078e00ff */
[----:B------:R-:W-:Y:S01]  /*12aa0*/  MOV R7, 0xffffffff ;  /* 0xffffffff00077802 */ /* 0x000fe20000000f00 */
[----:B------:R-:W-:Y:S01]  /*12ab0*/  IMAD.MOV.U32 R6, RZ, RZ, -0x1 ;  /* 0xffffffffff067424 */ /* 0x000fe200078e00ff */
[----:B--2---:R-:W-:-:S04]  /*12ac0*/  ISETP.GE.U32.AND P0, PT, R18, UR4, PT ;  /* 0x0000000412007c0c */ /* 0x004fc8000bf06070 */
[----:B---3--:R-:W-:-:S13]  /*12ad0*/  ISETP.GE.U32.AND.EX P0, PT, R19, UR5, PT, P0 ;  /* 0x0000000513007c0c */ /* 0x008fda000bf06100 */
        /* <DEDUP_REMOVED lines=19> */
.L_x_549:
[--C-:B------:R-:W-:Y:S01]  /*12c10*/  SHF.R.U64 R13, R10, R14, R11.reuse ;  /* 0x0000000e0a0d7219 */ /* 0x100fe2000000120b */
[----:B------:R-:W0:Y:S01]  /*12c20*/  LDC R12, c[0x0][0x618] ;  /* 0x00018600ff0c7b82 */ /* 0x000e220000000800 */
[----:B------:R-:W-:Y:S01]  /*12c30*/  I2FP.F32.U32 R8, R2 ;  /* 0x0000000200087245 */ /* 0x000fe20000201000 */
[----:B------:R-:W-:Y:S01]  /*12c40*/  ULDC UR4, c[0x0][0x150] ;  /* 0x0000540000047ab9 */ /* 0x000fe20000000800 */
[----:B------:R-:W-:Y:S01]  /*12c50*/  SHF.R.U32.HI R3, RZ, R14, R11 ;  /* 0x0000000eff037219 */ /* 0x000fe2000001160b */
[----:B------:R-:W-:Y:S01]  /*12c60*/  IMAD.MOV.U32 R6, RZ, RZ, R18 ;  /* 0x000000ffff067224 */ /* 0x000fe200078e0012 */
[----:B------:R-:W-:Y:S01]  /*12c70*/  IADD3 R5, P0, RZ, -R13, RZ ;  /* 0x8000000dff057210 */ /* 0x000fe20007f1e0ff */
[----:B------:R-:W-:Y:S01]  /*12c80*/  FMUL R9, R8, UR4 ;  /* 0x0000000408097c20 */ /* 0x000fe20008400000 */
[----:B------:R-:W-:Y:S01]  /*12c90*/  IMAD.MOV.U32 R7, RZ, RZ, R19 ;  /* 0x000000ffff077224 */ /* 0x000fe200078e0013 */
[----:B------:R-:W1:Y:S01]  /*12ca0*/  LDC.64 R20, c[0x0][0x640] ;  /* 0x00019000ff147b82 */ /* 0x000e620000000a00 */
[----:B------:R-:W-:Y:S01]  /*12cb0*/  IADD3.X R3, RZ, ~R3, RZ, P0, !PT ;  /* 0x80000003ff037210 */ /* 0x000fe200007fe4ff */
[----:B------:R-:W-:Y:S01]  /*12cc0*/  ULDC UR4, c[0x0][0x154] ;  /* 0x0000550000047ab9 */ /* 0x000fe20000000800 */
[-C--:B------:R-:W-:Y:S01]  /*12cd0*/  IMAD.WIDE.U32 R6, R5, R16.reuse, R6 ;  /* 0x0000001005067225 */ /* 0x080fe200078e0006 */
[----:B------:R-:W2:Y:S03]  /*12ce0*/  F2I.U32.TRUNC.NTZ R9, R9 ;  /* 0x0000000900097305 */ /* 0x000ea6000020f000 */
[----:B------:R-:W-:Y:S01]  /*12cf0*/  IMAD R8, R3, R16, RZ ;  /* 0x0000001003087224 */ /* 0x000fe200078e02ff */
[----:B------:R-:W3:Y:S03]  /*12d00*/  LDC R11, c[0x0][0x144] ;  /* 0x00005100ff0b7b82 */ /* 0x000ee60000000800 */
[----:B------:R-:W-:-:S02]  /*12d10*/  IMAD R3, R5, R17, R8 ;  /* 0x0000001105037224 */ /* 0x000fc400078e0208 */
[----:B------:R-:W-:Y:S02]  /*12d20*/  IMAD.MOV.U32 R8, RZ, RZ, 0x1 ;  /* 0x00000001ff087424 */ /* 0x000fe400078e00ff */
[----:B------:R-:W-:Y:S01]  /*12d30*/  IMAD.IADD R3, R7, 0x1, R3 ;  /* 0x0000000107037824 */ /* 0x000fe200078e0203 */
[----:B------:R-:W4:Y:S01]  /*12d40*/  LDC R14, c[0x0][0x608] ;  /* 0x00018200ff0e7b82 */ /* 0x000f220000000800 */
[----:B--2---:R-:W-:-:S03]  /*12d50*/  IADD3 R5, -R9, RZ, RZ ;  /* 0x000000ff09057210 */ /* 0x004fc60007ffe1ff */
[--C-:B0-----:R-:W-:Y:S02]  /*12d60*/  SHF.R.U64 R10, R6, R12, R3.reuse ;  /* 0x0000000c060a7219 */ /* 0x101fe40000001203 */
[----:B------:R-:W-:Y:S02]  /*12d70*/  I2FP.F32.U32 R6, R4 ;  /* 0x0000000400067245 */ /* 0x000fe40000201000 */
[----:B------:R-:W0:Y:S01]  /*12d80*/  LDC R19, c[0x0][0x658] ;  /* 0x00019600ff137b82 */ /* 0x000e220000000800 */
[----:B-1----:R-:W-:Y:S02]  /*12d90*/  ISETP.NE.U32.AND P0, PT, R20, RZ, PT ;  /* 0x000000ff1400720c */ /* 0x002fe40003f05070 */
[----:B------:R-:W-:Y:S01]  /*12da0*/  SHF.R.U32.HI R3, RZ, R12, R3 ;  /* 0x0000000cff037219 */ /* 0x000fe20000011603 */
[----:B------:R-:W-:Y:S01]  /*12db0*/  FMUL R6, R6, UR4 ;  /* 0x0000000406067c20 */ /* 0x000fe20008400000 */
[----:B------:R-:W-:Y:S01]  /*12dc0*/  ISETP.NE.AND.EX P0, PT, R21, RZ, PT, P0 ;  /* 0x000000ff1500720c */ /* 0x000fe20003f05300 */
[----:B------:R-:W-:-:S02]  /*12dd0*/  IMAD.MOV.U32 R12, RZ, RZ, -0x1 ;  /* 0xffffffffff0c7424 */ /* 0x000fc400078e00ff */
[----:B------:R-:W1:Y:S01]  /*12de0*/  LDC R17, c[0x0][0x148] ;  /* 0x00005200ff117b82 */ /* 0x000e620000000800 */
[----:B---3--:R-:W-:-:S07]  /*12df0*/  IMAD R18, R11, R5, R2 ;  /* 0x000000050b127224 */ /* 0x008fce00078e0202 */
[----:B------:R-:W2:Y:S01]  /*12e00*/  LDC R16, c[0x0][0x600] ;  /* 0x00018000ff107b82 */ /* 0x000ea20000000800 */
[-CC-:B----4-:R-:W-:Y:S02]  /*12e10*/  SHF.R.U64 R15, R10, R14.reuse, R3.reuse ;  /* 0x0000000e0a0f7219 */ /* 0x190fe40000001203 */
[----:B------:R-:W-:Y:S02]  /*12e20*/  SHF.R.U32.HI R2, RZ, R14, R3 ;  /* 0x0000000eff027219 */ /* 0x000fe40000011603 */
[----:B------:R3:W4:Y:S03]  /*12e30*/  F2I.U32.TRUNC.NTZ R14, R6 ;  /* 0x00000006000e7305 */ /* 0x000726000020f000 */
[----:B------:R-:W1:Y:S01]  /*12e40*/  LDC R22, c[0x0][0x648] ;  /* 0x00019200ff167b82 */ /* 0x000e620000000800 */
[-C--:B0-----:R-:W-:Y:S02]  /*12e50*/  SHF.L.U32 R5, R12, R19.reuse, RZ ;  /* 0x000000130c057219 */ /* 0x081fe400000006ff */
[----:B------:R-:W-:-:S02]  /*12e60*/  SHF.R.U64 R12, R15, R19, R2 ;  /* 0x000000130f0c7219 */ /* 0x000fc40000001202 */
[-C--:B------:R-:W-:Y:S02]  /*12e70*/  SHF.R.U32.HI R3, RZ, R19.reuse, R2 ;  /* 0x00000013ff037219 */ /* 0x080fe40000011602 */
[----:B------:R-:W-:Y:S01]  /*12e80*/  SHF.L.U32 R19, R8, R19, RZ ;  /* 0x0000001308137219 */ /* 0x000fe200000006ff */
[----:B------:R-:W0:Y:S01]  /*12e90*/  LDC R23, c[0x0][0x638] ;  /* 0x00018e00ff177b82 */ /* 0x000e220000000800 */
[----:B------:R-:W-:Y:S01]  /*12ea0*/  LOP3.LUT R24, RZ, R5, RZ, 0x33, !PT ;  /* 0x00000005ff187212 */ /* 0x000fe200078e33ff */
[----:B------:R-:W-:-:S06]  /*12eb0*/  IMAD.MOV.U32 R2, RZ, RZ, R12 ;  /* 0x000000ffff027224 */ /* 0x000fcc00078e000c */
[----:B------:R-:W0:Y:S01]  /*12ec0*/  LDC R25, c[0x0][0x610] ;  /* 0x00018400ff197b82 */ /* 0x000e220000000800 */
[----:B---34-:R-:W-:Y:S05]  /*12ed0*/  @!P0 BRA `(.L_x_550) ;  /* 0x0000000000288947 */ /* 0x018fea0003800000 */
[----:B------:R-:W3:Y:S02]  /*12ee0*/  LDC R5, c[0x0][0x64c] ;  /* 0x00019300ff057b82 */ /* 0x000ee40000000800 */
[----:B---3--:R-:W-:-:S04]  /*12ef0*/  IADD3 R5, P0, R12, R5, RZ ;  /* 0x000000050c057210 */ /* 0x008fc80007f1e0ff */
        /* <DEDUP_REMOVED lines=8> */
.L_x_550:
[----:B------:R-:W3:Y:S01]  /*12f80*/  LDC R5, c[0x0][0x65c] ;  /* 0x00019700ff057b82 */ /* 0x000ee20000000800 */
[----:B-1----:R-:W-:Y:S01]  /*12f90*/  SHF.R.U64 R3, R2, R22, R3 ;  /* 0x0000001602037219 */ /* 0x002fe20000001203 */
[----:B------:R-:W-:Y:S01]  /*12fa0*/  IMAD.MOV R14, RZ, RZ, -R14 ;  /* 0x000000ffff0e7224 */ /* 0x000fe200078e0a0e */
[----:B------:R-:W-:Y:S01]  /*12fb0*/  LOP3.LUT R2, R15, R24, RZ, 0xc0, !PT ;  /* 0x000000180f027212 */ /* 0x000fe200078ec0ff */
[----:B------:R-:W-:Y:S01]  /*12fc0*/  IMAD.MOV.U32 R6, RZ, RZ, R13 ;  /* 0x000000ffff067224 */ /* 0x000fe200078e000d */
[----:B--2---:R-:W-:-:S03]  /*12fd0*/  IADD3 R9, R16, -0x1, RZ ;  /* 0xffffffff10097810 */ /* 0x004fc60007ffe0ff */
[----:B------:R-:W-:Y:S01]  /*12fe0*/  IMAD R7, R19, R3, R2 ;  /* 0x0000000313077224 */ /* 0x000fe200078e0202 */
[----:B---3--:R-:W-:Y:S01]  /*12ff0*/  ISETP.NE.AND P0, PT, R5, 0x1, PT ;  /* 0x000000010500780c */ /* 0x008fe20003f05270 */
[----:B------:R-:W-:Y:S01]  /*13000*/  IMAD.MOV R5, RZ, RZ, -R3 ;  /* 0x000000ffff057224 */ /* 0x000fe200078e0a03 */
[----:B------:R-:W-:-:S03]  /*13010*/  LOP3.LUT R3, R10, R9, RZ, 0xc0, !PT ;  /* 0x000000090a037212 */ /* 0x000fc600078ec0ff */
[----:B0-----:R-:W-:Y:S02]  /*13020*/  IMAD R2, R5, R23, R12 ;  /* 0x0000001705027224 */ /* 0x001fe400078e020c */
[----:B------:R-:W-:Y:S02]  /*13030*/  IMAD.MOV.U32 R5, RZ, RZ, 0x1 ;  /* 0x00000001ff057424 */ /* 0x000fe400078e00ff */
[----:B------:R-:W-:-:S04]  /*13040*/  IMAD R2, R2, R16, R3 ;  /* 0x0000001002027224 */ /* 0x000fc800078e0203 */
[----:B------:R-:W-:-:S04]  /*13050*/  @P0 IMAD R18, R17, R14, R4 ;  /* 0x0000000e11120224 */ /* 0x000fc800078e0204 */
[----:B------:R-:W-:-:S05]  /*13060*/  IMAD R7, R7, R25, R18 ;  /* 0x0000001907077224 */ /* 0x000fca00078e0212 */
[----:B------:R-:W-:Y:S02]  /*13070*/  SEL R12, R2, R7, !P0 ;  /* 0x00000007020c7207 */ /* 0x000fe40004000000 */
[----:B------:R-:W-:-:S07]  /*13080*/  SEL R7, R7, R2, !P0 ;  /* 0x0000000207077207 */ /* 0x000fce0004000000 */
.L_x_548:
[----:B------:R-:W-:-:S08]  /*13090*/  NOP ;  /* 0x0000000000007918 */ /* 0x000fd00000000000 */
[----:B------:R-:W0:-:S00]  /*130a0*/  USETMAXREG.DEALLOC.CTAPOOL 0x28 ;  /* 0x00000028000079c8 */ /* 0x000e0000080e0500 */
[----:B0-----:R-:W-:-:S13]  /*130b0*/  ISETP.NE.AND P0, PT, R0, RZ, PT ;  /* 0x000000ff0000720c */ /* 0x001fda0003f05270 */
[----:B------:R-:W-:Y:S05]  /*130c0*/  @P0 EXIT ;  /* 0x000000000000094d */ /* 0x000fea0003800000 */
[----:B------:R-:W-:Y:S01]  /*130d0*/  LOP3.LUT P0, RZ, R5, 0xff, RZ, 0xc0, !PT ;  /* 0x000000ff05ff7812 */ /* 0x000fe2000780c0ff */
[----:B------:R-:W-:Y:S01]  /*130e0*/  IMAD.MOV.U32 R0, RZ, RZ, RZ ;  /* 0x000000ffff007224 */ /* 0x000fe200078e00ff */
[----:B------:R-:W-:-:S11]  /*130f0*/  MOV R8, 0x1 ;  /* 0x0000000100087802 */ /* 0x000fd60000000f00 */
[----:B------:R-:W-:Y:S05]  /*13100*/  @!P0 BRA `(.L_x_551) ;  /* 0x0000000c00588947 */ /* 0x000fea0003800000 */
[----:B------:R-:W2:Y:S01]  /*13110*/  LDL R2, [R1+0x200] ;  /* 0x0002000001027983 */ /* 0x000ea20000100800 */
[----:B------:R-:W0:Y:S01]  /*13120*/  LDC R0, c[0x0][0x28c] ;  /* 0x0000a300ff007b82 */ /* 0x000e220000000800 */
[----:B------:R-:W-:Y:S01]  /*13130*/  ULDC UR5, c[0x0][0x600] ;  /* 0x0001800000057ab9 */ /* 0x000fe20000000800 */
[----:B------:R-:W-:Y:S01]  /*13140*/  ULDC UR4, c[0x0][0xc] ;  /* 0x0000030000047ab9 */ /* 0x000fe20000000800 */
[----:B------:R-:W1:Y:S01]  /*13150*/  S2R R4, SR_TID.X ;  /* 0x0000000000047919 */ /* 0x000e620000002100 */
[----:B------:R-:W-:Y:S01]  /*13160*/  UIADD3 UR16, UR5, -0x1, URZ ;  /* 0xffffffff05107890 */ /* 0x000fe2000fffe03f */
[----:B------:R-:W-:Y:S01]  /*13170*/  BSSY B0, `(.L_x_551) ;  /* 0x00000cf000007945 */ /* 0x000fe20003800000 */
[----:B------:R-:W-:Y:S01]  /*13180*/  ULDC UR6, c[0x0][0x658] ;  /* 0x0001960000067ab9 */ /* 0x000fe20000000800 */
[----:B------:R-:W-:Y:S01]  /*13190*/  ULDC UR5, c[0x0][0x10] ;  /* 0x0000040000057ab9 */ /* 0x000fe20000000800 */
[----:B------:R-:W-:Y:S01]  /*131a0*/  UMOV UR7, 0xffffffff ;  /* 0xffffffff00077882 */ /* 0x000fe20000000000 */
[----:B------:R-:W-:Y:S01]  /*131b0*/  UMOV UR8, 0x1 ;  /* 0x0000000100087882 */ /* 0x000fe20000000000 */
[----:B------:R-:W-:Y:S01]  /*131c0*/  UIMAD.WIDE.U32 UR4, UR4, UR5, URZ ;  /* 0x00000005040472a5 */ /* 0x000fe2000f8e003f */
[----:B------:R-:W-:Y:S01]  /*131d0*/  IMAD.MOV.U32 R10, RZ, RZ, 0x1 ;  /* 0x00000001ff0a7424 */ /* 0x000fe200078e00ff */
[----:B------:R-:W-:Y:S01]  /*131e0*/  USHF.L.U32 UR7, UR7, UR6, URZ ;  /* 0x0000000607077299 */ /* 0x000fe2000800063f */
[----:B------:R-:W-:Y:S01]  /*131f0*/  MOV R8, 0x1 ;  /* 0x0000000100087802 */ /* 0x000fe20000000f00 */
[----:B------:R-:W-:-:S02]  /*13200*/  USHF.L.U32 UR18, UR8, UR6, URZ ;  /* 0x0000000608127299 */ /* 0x000fc4000800063f */
[----:B------:R-:W-:Y:S01]  /*13210*/  ULOP3.LUT UR17, URZ, UR7, URZ, 0x33, !UPT ;  /* 0x000000073f117292 */ /* 0x000fe2000f8e333f */
[----:B------:R-:W-:Y:S01]  /*13220*/  ULDC UR6, c[0x0][0x14] ;  /* 0x0000050000067ab9 */ /* 0x000fe20000000800 */
[----:B------:R-:W-:Y:S01]  /*13230*/  ULDC.64 UR22, c[0x0][0x198] ;  /* 0x0000660000167ab9 */ /* 0x000fe20000000a00 */
[----:B------:R-:W-:Y:S02]  /*13240*/  UIMAD.WIDE.U32 UR20, UR4, UR6, URZ ;  /* 0x00000006041472a5 */ /* 0x000fe4000f8e003f */
[----:B------:R-:W-:Y:S01]  /*13250*/  UIMAD UR13, UR5, UR6, URZ ;  /* 0x00000006050d72a4 */ /* 0x000fe2000f8e023f */
[----:B0-----:R-:W-:-:S03]  /*13260*/  VIADD R0, R0, 0x3f ;  /* 0x0000003f00007836 */ /* 0x001fc60000000000 */
[----:B------:R-:W-:Y:S02]  /*13270*/  UIADD3 UR13, UR21, UR13, URZ ;  /* 0x0000000d150d7290 */ /* 0x000fe4000fffe03f */
[----:B------:R-:W-:-:S04]  /*13280*/  SHF.R.S32.HI R3, RZ, 0x1f, R0 ;  /* 0x0000001fff037819 */ /* 0x000fc80000011400 */
[----:B------:R-:W-:Y:S01]  /*13290*/  LEA.HI R3, R3, R0, RZ, 0x6 ;  /* 0x0000000003037211 */ /* 0x000fe200078f30ff */
[----:B------:R-:W-:Y:S01]  /*132a0*/  IMAD.MOV.U32 R0, RZ, RZ, RZ ;  /* 0x000000ffff007224 */ /* 0x000fe200078e00ff */
[C---:B-1----:R-:W-:Y:S02]  /*132b0*/  LOP3.LUT P2, RZ, R4.reuse, 0x7f, RZ, 0xc0, !PT ;  /* 0x0000007f04ff7812 */ /* 0x042fe4000784c0ff */
[----:B------:R-:W-:Y:S02]  /*132c0*/  SHF.R.S32.HI R11, RZ, 0x6, R3 ;  /* 0x00000006ff0b7819 */ /* 0x000fe40000011403 */
[----:B------:R-:W-:-:S03]  /*132d0*/  LOP3.LUT P0, RZ, R4, 0x1f, RZ, 0xc0, !PT ;  /* 0x0000001f04ff7812 */ /* 0x000fc6000780c0ff */
[----:B------:R-:W-:Y:S01]  /*132e0*/  VIADD R9, R11, 0x1 ;  /* 0x000000010b097836 */ /* 0x000fe20000000000 */
[----:B------:R-:W-:Y:S02]  /*132f0*/  PLOP3.LUT P0, PT, P0, P2, PT, 0x8a, 0x0 ;  /* 0x000000000000781c */ /* 0x000fe40000705172 */
[----:B--2---:R-:W-:-:S11]  /*13300*/  LOP3.LUT R13, R2, 0x2, RZ, 0xfc, !PT ;  /* 0x00000002020d7812 */ /* 0x004fd600078efcff */
.L_x_563:
[----:B------:R-:W-:-:S03]  /*13310*/  UMOV UR4, 0xffffffff ;  /* 0xffffffff00047882 */ /* 0x000fc60000000000 */
[----:B------:R-:W-:Y:S05]  /*13320*/  BRA.DIV UR4, `(.L_x_552) ;  /* 0x00000012044c7947 */ /* 0x000fea000b800000 */
[----:B------:R-:W-:-:S13]  /*13330*/  ELECT P6, URZ, PT ;  /* 0x00000000003f782f */ /* 0x000fda00038c0000 */
.L_x_578:
[----:B------:R-:W0:Y:S01]  /*13340*/  LDC R2, c[0x0][0x28c] ;  /* 0x0000a300ff027b82 */ /* 0x000e220000000800 */
[----:B------:R-:W-:Y:S01]  /*13350*/  BSSY B1, `(.L_x_553) ;  /* 0x0000037000017945 */ /* 0x000fe20003800000 */
[----:B0-----:R-:W-:-:S13]  /*13360*/  ISETP.LT.OR P6, PT, R2, 0x1, !P6 ;  /* 0x000000010200780c */ /* 0x001fda00077c1670 */
[----:B------:R-:W-:Y:S05]  /*13370*/  @P6 BRA `(.L_x_554) ;  /* 0x0000000000d06947 */ /* 0x000fea0003800000 */
[----:B------:R-:W-:Y:S01]  /*13380*/  IMAD.SHL.U32 R14, R12, 0x100, RZ ;  /* 0x000001000c0e7824 */ /* 0x000fe200078e00ff */
[----:B------:R-:W-:Y:S01]  /*13390*/  MOV R16, RZ ;  /* 0x000000ff00107202 */ /* 0x000fe20000000f00 */
[----:B------:R-:W-:Y:S02]  /*133a0*/  IMAD R15, R7, 0xc0, RZ ;  /* 0x000000c0070f7824 */ /* 0x000fe400078e02ff */
[----:B------:R-:W-:Y:S02]  /*133b0*/  IMAD.MOV.U32 R2, RZ, RZ, R9 ;  /* 0x000000ffff027224 */ /* 0x000fe400078e0009 */
[----:B------:R-:W-:Y:S02]  /*133c0*/  IMAD.MOV.U32 R3, RZ, RZ, R8 ;  /* 0x000000ffff037224 */ /* 0x000fe400078e0008 */
[----:B------:R-:W-:-:S07]  /*133d0*/  IMAD.MOV.U32 R4, RZ, RZ, R0 ;  /* 0x000000ffff047224 */ /* 0x000fce00078e0000 */
.L_x_558:
[----:B------:R-:W0:Y:S01]  /*133e0*/  S2R R12, SR_CgaCtaId ;  /* 0x00000000000c7919 */ /* 0x000e220000008800 */
[----:B------:R-:W-:Y:S01]  /*133f0*/  MOV R5, 0x400 ;  /* 0x0000040000057802 */ /* 0x000fe20000000f00 */
[----:B------:R-:W1:Y:S03]  /*13400*/  @!P2 LDC R7, c[0x0][0x500] ;  /* 0x00014000ff07ab82 */ /* 0x000e660000000800 */
[----:B0-----:R-:W-:Y:S02]  /*13410*/  LEA R17, R12, R5, 0x18 ;  /* 0x000000050c117211 */ /* 0x001fe400078ec0ff */
[----:B------:R-:W-:Y:S02]  /*13420*/  SHF.L.U32 R5, R3, 0x1f, RZ ;  /* 0x0000001f03057819 */ /* 0x000fe400000006ff */
[----:B------:R-:W-:-:S04]  /*13430*/  LEA R12, R4, R17, 0x3 ;  /* 0x00000011040c7211 */ /* 0x000fc800078e18ff */
[----:B------:R-:W0:Y:S02]  /*13440*/  SYNCS.PHASECHK.TRANS64.TRYWAIT P1, [R12+URZ+0x40], R5 ;  /* 0x000040050c0075a7 */ /* 0x000e24000802017f */
[----:B01----:R-:W-:Y:S05]  /*13450*/  @!P1 BRA `(.L_x_555) ;  /* 0x0000001000209947 */ /* 0x003fea0003800000 */
.L_x_579:
[----:B0-----:R-:W-:Y:S01]  /*13460*/  PRMT R5, R13, 0x9910, RZ ;  /* 0x000099100d057816 */ /* 0x001fe200000000ff */
[----:B------:R0:W-:Y:S03]  /*13470*/  @!P2 SYNCS.ARRIVE.TRANS64 RZ, [R12+URZ], R7 ;  /* 0x000000070cffa9a7 */ /* 0x0001e6000800003f */
[----:B------:R-:W-:-:S13]  /*13480*/  ISETP.NE.AND P1, PT, R5, 0x2, PT ;  /* 0x000000020500780c */ /* 0x000fda0003f25270 */
[----:B0-----:R-:W-:Y:S05]  /*13490*/  @P1 BRA `(.L_x_556) ;  /* 0x0000000000041947 */ /* 0x001fea0003800000 */
[----:B------:R-:W-:Y:S01]  /*134a0*/  BPT.TRAP 0x1 ;  /* 0x000000040000795c */ /* 0x000fe20000300000 */
.L_x_556:
[----:B------:R-:W-:Y:S05]  /*134b0*/  @P0 BRA `(.L_x_557) ;  /* 0x0000000000040947 */ /* 0x000fea0003800000 */
[----:B------:R-:W-:Y:S01]  /*134c0*/  BPT.TRAP 0x1 ;  /* 0x000000040000795c */ /* 0x000fe20000300000 */
.L_x_557:
[--C-:B------:R-:W-:Y:S01]  /*134d0*/  IMAD R5, R4, 0x3000, R17.reuse ;  /* 0x0000300004057824 */ /* 0x100fe200078e0211 */
[----:B------:R-:W-:Y:S01]  /*134e0*/  R2UR UR9, R12 ;  /* 0x000000000c0972ca */ /* 0x000fe200000e0000 */
[----:B------:R-:W-:Y:S01]  /*134f0*/  IMAD R17, R4, 0x4000, R17 ;  /* 0x0000400004117824 */ /* 0x000fe200078e0211 */
[----:B------:R-:W-:Y:S01]  /*13500*/  UIADD3 UR4, UP0, UR22, 0xf0, URZ ;  /* 0x000000f016047890 */ /* 0x000fe2000ff1e03f */
[----:B------:R-:W-:Y:S01]  /*13510*/  VIADD R2, R2, 0xffffffff ;  /* 0xffffffff02027836 */ /* 0x000fe20000000000 */
[----:B------:R-:W-:Y:S01]  /*13520*/  R2UR UR5, R5 ;  /* 0x00000000050572ca */ /* 0x000fe200000e0000 */
[----:B------:R-:W-:Y:S01]  /*13530*/  UIADD3 UR24, UP1, UR22, 0x1f0, URZ ;  /* 0x000001f016187890 */ /* 0x000fe2000ff3e03f */
[----:B------:R-:W-:Y:S01]  /*13540*/  R2UR UR8, R17 ;  /* 0x00000000110872ca */ /* 0x000fe200000e0000 */
[----:B------:R-:W-:Y:S01]  /*13550*/  VIADD R4, R4, 0x1 ;  /* 0x0000000104047836 */ /* 0x000fe20000000000 */
[----:B------:R-:W-:Y:S01]  /*13560*/  R2UR UR11, R15 ;  /* 0x000000000f0b72ca */ /* 0x000fe200000e0000 */
[----:B------:R-:W-:Y:S01]  /*13570*/  UIADD3.X UR25, URZ, UR23, URZ, UP1, !UPT ;  /* 0x000000173f197290 */ /* 0x000fe20008ffe43f */
[----:B------:R-:W-:Y:S01]  /*13580*/  R2UR UR10, R16 ;  /* 0x00000000100a72ca */ /* 0x000fe200000e0000 */
[----:B------:R-:W-:Y:S01]  /*13590*/  UMOV UR6, 0x0 ;  /* 0x0000000000067882 */ /* 0x000fe20000000000 */
[----:B------:R-:W-:Y:S01]  /*135a0*/  R2UR UR12, R6 ;  /* 0x00000000060c72ca */ /* 0x000fe200000e0000 */
[----:B------:R-:W-:Y:S01]  /*135b0*/  UMOV UR7, 0x10000000 ;  /* 0x1000000000077882 */ /* 0x000fe20000000000 */
[----:B------:R-:W-:-:S02]  /*135c0*/  R2UR UR19, R14 ;  /* 0x000000000e1372ca */ /* 0x000fc400000e0000 */
[----:B------:R-:W-:Y:S01]  /*135d0*/  ISETP.GT.AND P3, PT, R2, 0x1, PT ;  /* 0x000000010200780c */ /* 0x000fe20003f64270 */
[----:B------:R-:W-:Y:S01]  /*135e0*/  UIADD3 UR14, UR5, 0x180, URZ ;  /* 0x00000180050e7890 */ /* 0x000fe2000fffe03f */
[----:B------:R-:W-:Y:S01]  /*135f0*/  ISETP.NE.AND P1, PT, R4, 0x8, PT ;  /* 0x000000080400780c */ /* 0x000fe20003f25270 */
[----:B------:R-:W-:Y:S01]  /*13600*/  UIADD3.X UR5, URZ, UR23, URZ, UP0, !UPT ;  /* 0x000000173f057290 */ /* 0x000fe200087fe43f */
[----:B------:R-:W-:Y:S01]  /*13610*/  IADD3 R16, R16, 0x40, RZ ;  /* 0x0000004010107810 */ /* 0x000fe20007ffe0ff */
[----:B------:R-:W-:Y:S01]  /*13620*/  UIADD3 UR15, UR8, 0x18180, URZ ;  /* 0x00018180080f7890 */ /* 0x000fe2000fffe03f */
[----:B------:R-:W-:Y:S02]  /*13630*/  SEL R12, RZ, 0x1, P1 ;  /* 0x00000001ff0c7807 */ /* 0x000fe40000800000 */
[----:B------:R-:W-:Y:S01]  /*13640*/  UMOV UR8, UR14 ;  /* 0x0000000e00087c82 */ /* 0x000fe20008000000 */
[----:B------:R-:W-:Y:S02]  /*13650*/  SEL R4, R4, RZ, P1 ;  /* 0x000000ff04047207 */ /* 0x000fe40000800000 */
[----:B------:R-:W-:Y:S01]  /*13660*/  LOP3.LUT R3, R3, R12, RZ, 0x3c, !PT ;  /* 0x0000000c03037212 */ /* 0x000fe200078e3cff */
[----:B------:R0:W-:Y:S02]  /*13670*/  UTMALDG.3D [UR8], [UR4], desc[UR6] ;  /* 0x00000608040075b4 */ /* 0x0001e40008011000 */
[----:B0-----:R-:W-:Y:S01]  /*13680*/  UMOV UR8, UR15 ;  /* 0x0000000f00087c82 */ /* 0x001fe20008000000 */
[----:B------:R-:W-:-:S02]  /*13690*/  UMOV UR11, UR19 ;  /* 0x00000013000b7c82 */ /* 0x000fc40008000000 */
[----:B------:R0:W-:Y:S02]  /*136a0*/  UTMALDG.3D [UR8], [UR24], desc[UR6] ;  /* 0x00000608180075b4 */ /* 0x0001e40008011000 */
[----:B0-----:R-:W-:Y:S05]  /*136b0*/  @P3 BRA `(.L_x_558) ;  /* 0xfffffffc00483947 */ /* 0x001fea000383ffff */
.L_x_554:
[----:B------:R-:W-:Y:S05]  /*136c0*/  BSYNC B1 ;  /* 0x0000000000017941 */ /* 0x000fea0003800000 */
.L_x_553:
[----:B------:R-:W2:Y:S01]  /*136d0*/  LDL.LU R18, [R1+0x204] ;  /* 0x0002040001127983 */ /* 0x000ea20000300800 */
[----:B------:R-:W-:Y:S01]  /*136e0*/  LOP3.LUT P3, RZ, R10, 0xff, RZ, 0xc0, !PT ;  /* 0x000000ff0aff7812 */ /* 0x000fe2000786c0ff */
[C---:B------:R-:W-:Y:S01]  /*136f0*/  IMAD.IADD R0, R11.reuse, 0x1, R0 ;  /* 0x000000010b007824 */ /* 0x040fe200078e0200 */
[----:B------:R-:W-:Y:S01]  /*13700*/  ULDC.64 UR4, c[0x0][0x650] ;  /* 0x0001940000047ab9 */ /* 0x000fe20000000a00 */
[----:B------:R-:W3:Y:S01]  /*13710*/  LDL.LU R17, [R1+0x208] ;  /* 0x0002080001117983 */ /* 0x000ee20000300800 */
[----:B------:R-:W-:Y:S01]  /*13720*/  BSSY B1, `(.L_x_559) ;  /* 0x0000071000017945 */ /* 0x000fe20003800000 */
[----:B------:R-:W-:Y:S01]  /*13730*/  IMAD.MOV.U32 R7, RZ, RZ, -0x1 ;  /* 0xffffffffff077424 */ /* 0x000fe200078e00ff */
[----:B------:R-:W-:Y:S01]  /*13740*/  ISETP.GT.U32.AND P1, PT, R0, 0x7, PT ;  /* 0x000000070000780c */ /* 0x000fe20003f24070 */
[----:B------:R-:W-:Y:S01]  /*13750*/  IMAD.MOV.U32 R6, RZ, RZ, -0x1 ;  /* 0xffffffffff067424 */ /* 0x000fe200078e00ff */
[----:B------:R-:W-:Y:S02]  /*13760*/  SHF.R.U32.HI R2, RZ, 0x3, R0 ;  /* 0x00000003ff027819 */ /* 0x000fe40000011600 */
[----:B------:R-:W-:-:S02]  /*13770*/  ISETP.LT.U32.AND P1, PT, R11, 0x8, P1 ;  /* 0x000000080b00780c */ /* 0x000fc40000f21070 */
[----:B------:R-:W-:Y:S01]  /*13780*/  LOP3.LUT R2, R2, 0x1, RZ, 0xc0, !PT ;  /* 0x0000000102027812 */ /* 0x000fe200078ec0ff */
[----:B------:R-:W0:Y:S01]  /*13790*/  @P3 S2R R4, SR_CgaCtaId ;  /* 0x0000000000043919 */ /* 0x000e220000008800 */
[----:B------:R-:W-:Y:S02]  /*137a0*/  @P3 MOV R3, 0x400 ;  /* 0x0000040000033802 */ /* 0x000fe40000000f00 */
[----:B------:R-:W-:Y:S02]  /*137b0*/  MOV R12, 0xffffffff ;  /* 0xffffffff000c7802 */ /* 0x000fe40000000f00 */
[----:B------:R-:W-:Y:S02]  /*137c0*/  LOP3.LUT R0, R0, 0x7, RZ, 0xc0, !PT ;  /* 0x0000000700007812 */ /* 0x000fe400078ec0ff */
[----:B------:R-:W-:Y:S02]  /*137d0*/  PRMT R10, RZ, 0x7610, R10 ;  /* 0x00007610ff0a7816 */ /* 0x000fe4000000000a */
[----:B0-----:R-:W-:-:S04]  /*137e0*/  @P3 LEA R3, R4, R3, 0x18 ;  /* 0x0000000304033211 */ /* 0x001fc800078ec0ff */
[----:B------:R0:W-:Y:S01]  /*137f0*/  @P3 SYNCS.ARRIVE.TRANS64.A1T0 RZ, [R3+URZ+0x98], RZ ;  /* 0x000098ff03ff39a7 */ /* 0x0001e2000810003f */
[----:B------:R-:W-:-:S04]  /*13800*/  ISETP.NE.U32.AND P3, PT, R2, 0x1, PT ;  /* 0x000000010200780c */ /* 0x000fc80003f65070 */
[----:B------:R-:W-:Y:S02]  /*13810*/  ISETP.GT.U32.AND P3, PT, R11, 0x7, !P3 ;  /* 0x000000070b00780c */ /* 0x000fe40005f64070 */
[----:B0-----:R-:W-:Y:S02]  /*13820*/  SEL R3, RZ, 0x1, !P1 ;  /* 0x00000001ff037807 */ /* 0x001fe40004800000 */
[----:B------:R-:W-:-:S04]  /*13830*/  SEL R2, RZ, 0x1, !P3 ;  /* 0x00000001ff027807 */ /* 0x000fc80005800000 */
[----:B------:R-:W-:Y:S02]  /*13840*/  LOP3.LUT R8, R2, R8, R3, 0x96, !PT ;  /* 0x0000000802087212 */ /* 0x000fe400078e9603 */
[----:B------:R-:W-:Y:S02]  /*13850*/  PRMT R2, RZ, 0x7610, R2 ;  /* 0x00007610ff027816 */ /* 0x000fe40000000002 */
[----:B---3--:R-:W-:-:S04]  /*13860*/  IADD3 R17, P4, R17, UR20, RZ ;  /* 0x0000001411117c10 */ /* 0x008fc8000ff9e0ff */
[----:B--2---:R-:W-:Y:S01]  /*13870*/  IADD3.X R18, R18, UR13, RZ, P4, !PT ;  /* 0x0000000d12127c10 */ /* 0x004fe2000a7fe4ff */
[----:B------:R0:W-:Y:S01]  /*13880*/  STL [R1+0x208], R17 ;  /* 0x0002081101007387 */ /* 0x0001e20000100800 */
[----:B------:R-:W-:-:S03]  /*13890*/  ISETP.GE.U32.AND P4, PT, R17, UR4, PT ;  /* 0x0000000411007c0c */ /* 0x000fc6000bf86070 */
[----:B------:R0:W-:Y:S01]  /*138a0*/  STL [R1+0x204], R18 ;  /* 0x0002041201007387 */ /* 0x0001e20000100800 */
[----:B------:R-:W-:-:S13]  /*138b0*/  ISETP.GE.U32.AND.EX P1, PT, R18, UR5, PT, P4 ;  /* 0x0000000512007c0c */ /* 0x000fda000bf26140 */
[----:B0-----:R-:W-:Y:S05]  /*138c0*/  @P1 BRA `(.L_x_560) ;  /* 0x0000000400581947 */ /* 0x001fea0003800000 */
[----:B------:R-:W-:Y:S01]  /*138d0*/  ULDC.64 UR4, c[0x0][0x628] ;  /* 0x00018a0000047ab9 */ /* 0x000fe20000000a00 */
[----:B------:R-:W0:Y:S01]  /*138e0*/  S2R R14, SR_CTAID.X ;  /* 0x00000000000e7919 */ /* 0x000e220000002500 */
[----:B------:R-:W-:Y:S01]  /*138f0*/  ISETP.NE.U32.AND P1, PT, RZ, UR4, PT ;  /* 0x00000004ff007c0c */ /* 0x000fe2000bf25070 */
[----:B------:R-:W-:Y:S01]  /*13900*/  ULDC UR7, c[0x0][0x630] ;  /* 0x00018c0000077ab9 */ /* 0x000fe20000000800 */
[----:B------:R-:W-:Y:S01]  /*13910*/  IMAD.MOV.U32 R2, RZ, RZ, R17 ;  /* 0x000000ffff027224 */ /* 0x000fe200078e0011 */
[----:B------:R-:W1:Y:S01]  /*13920*/  S2R R12, SR_CTAID.Y ;  /* 0x00000000000c7919 */ /* 0x000e620000002600 */
[----:B------:R-:W-:Y:S02]  /*13930*/  ISETP.NE.AND.EX P1, PT, RZ, UR5, PT, P1 ;  /* 0x00000005ff007c0c */ /* 0x000fe4000bf25310 */
[----:B------:R-:W-:-:S11]  /*13940*/  MOV R3, R18 ;  /* 0x0000001200037202 */ /* 0x000fd60000000f00 */
[----:B------:R-:W-:Y:S05]  /*13950*/  @!P1 BRA `(.L_x_561) ;  /* 0x0000000000289947 */ /* 0x000fea0003800000 */
[----:B------:R-:W-:Y:S02]  /*13960*/  ULDC UR6, c[0x0][0x634] ;  /* 0x00018d0000067ab9 */ /* 0x000fe40000000800 */
[----:B------:R-:W-:-:S05]  /*13970*/  IADD3 R7, P1, R17, UR6, RZ ;  /* 0x0000000611077c10 */ /* 0x000fca000ff3e0ff */
[----:B------:R-:W-:-:S04]  /*13980*/  IMAD.X R15, RZ, RZ, R18, P1 ;  /* 0x000000ffff0f7224 */ /* 0x000fc800008e0612 */
[----:B------:R-:W-:-:S04]  /*13990*/  IMAD.WIDE.U32 R4, R15, UR4, RZ ;  /* 0x000000040f047c25 */ /* 0x000fc8000f8e00ff */
[----:B------:R-:W-:-:S04]  /*139a0*/  IMAD.WIDE.U32 R4, P1, R7, UR5, R4 ;  /* 0x0000000507047c25 */ /* 0x000fc8000f820004 */
[----:B------:R-:W-:Y:S01]  /*139b0*/  IMAD.WIDE.U32 R6, R7, UR4, RZ ;  /* 0x0000000407067c25 */ /* 0x000fe2000f8e00ff */
[----:B------:R-:W-:-:S03]  /*139c0*/  MOV R2, R5 ;  /* 0x0000000500027202 */ /* 0x000fc60000000f00 */
[----:B------:R-:W-:Y:S01]  /*139d0*/  IMAD.X R3, RZ, RZ, RZ, P1 ;  /* 0x000000ffff037224 */ /* 0x000fe200008e06ff */
[----:B------:R-:W-:-:S05]  /*139e0*/  IADD3 RZ, P1, R7, R4, RZ ;  /* 0x0000000407ff7210 */ /* 0x000fca0007f3e0ff */
[----:B------:R-:W-:-:S08]  /*139f0*/  IMAD.WIDE.U32.X R2, R15, UR5, R2, P1 ;  /* 0x000000050f027c25 */ /* 0x000fd000088e0402 */
.L_x_561:
[--C-:B------:R-:W-:Y:S01]  /*13a00*/  SHF.R.U64 R6, R2, UR7, R3.reuse ;  /* 0x0000000702067c19 */ /* 0x100fe20008001203 */
[----:B------:R-:W-:Y:S01]  /*13a10*/  ULDC.64 UR4, c[0x0][0x620] ;  /* 0x0001880000047ab9 */ /* 0x000fe20000000a00 */
[----:B------:R-:W-:Y:S01]  /*13a20*/  SHF.R.U32.HI R2, RZ, UR7, R3 ;  /* 0x00000007ff027c19 */ /* 0x000fe20008011603 */
[----:B------:R-:W2:Y:S01]  /*13a30*/  LDC R21, c[0x0][0x144] ;  /* 0x00005100ff157b82 */ /* 0x000ea20000000800 */
[----:B------:R-:W-:Y:S01]  /*13a40*/  IADD3 R5, P1, RZ, -R6, RZ ;  /* 0x80000006ff057210 */ /* 0x000fe20007f3e0ff */
[----:B------:R-:W-:Y:S01]  /*13a50*/  ULDC.64 UR8, c[0x0][0x640] ;  /* 0x0001900000087ab9 */ /* 0x000fe20000000a00 */
[----:B------:R-:W-:Y:S01]  /*13a60*/  MOV R3, R18 ;  /* 0x0000001200037202 */ /* 0x000fe20000000f00 */
[----:B------:R-:W-:Y:S01]  /*13a70*/  ULDC UR6, c[0x0][0x608] ;  /* 0x0001820000067ab9 */ /* 0x000fe20000000800 */
[----:B0-----:R-:W-:Y:S01]  /*13a80*/  I2FP.F32.U32 R7, R14 ;  /* 0x0000000e00077245 */ /* 0x001fe20000201000 */
[----:B------:R-:W-:Y:S01]  /*13a90*/  IMAD.X R2, RZ, RZ, ~R2, P1 ;  /* 0x000000ffff027224 */ /* 0x000fe200008e0e02 */
[----:B------:R-:W-:-:S03]  /*13aa0*/  ISETP.NE.U32.AND P1, PT, RZ, UR8, PT ;  /* 0x00000008ff007c0c */ /* 0x000fc6000bf25070 */
[----:B------:R-:W-:Y:S01]  /*13ab0*/  IMAD R4, R2, UR4, RZ ;  /* 0x0000000402047c24 */ /* 0x000fe2000f8e02ff */
[----:B------:R-:W-:Y:S01]  /*13ac0*/  ISETP.NE.AND.EX P1, PT, RZ, UR9, PT, P1 ;  /* 0x00000009ff007c0c */ /* 0x000fe2000bf25310 */
[----:B------:R-:W-:Y:S02]  /*13ad0*/  IMAD.MOV.U32 R2, RZ, RZ, R17 ;  /* 0x000000ffff027224 */ /* 0x000fe400078e0011 */
[----:B------:R-:W0:Y:S02]  /*13ae0*/  LDC R17, c[0x0][0x148] ;  /* 0x00005200ff117b82 */ /* 0x000e240000000800 */
[----:B------:R-:W-:Y:S01]  /*13af0*/  IMAD.WIDE.U32 R2, R5, UR4, R2 ;  /* 0x0000000405027c25 */ /* 0x000fe2000f8e0002 */
[----:B------:R-:W-:-:S03]  /*13b00*/  ULDC UR4, c[0x0][0x150] ;  /* 0x0000540000047ab9 */ /* 0x000fc60000000800 */
[----:B------:R-:W-:Y:S02]  /*13b10*/  IMAD R5, R5, UR5, R4 ;  /* 0x0000000505057c24 */ /* 0x000fe4000f8e0204 */
[----:B------:R-:W-:Y:S01]  /*13b20*/  FMUL R4, R7, UR4 ;  /* 0x0000000407047c20 */ /* 0x000fe20008400000 */
[----:B------:R-:W-:Y:S01]  /*13b30*/  ULDC UR4, c[0x0][0x618] ;  /* 0x0001860000047ab9 */ /* 0x000fe20000000800 */
[----:B------:R-:W-:Y:S01]  /*13b40*/  ULDC UR5, c[0x0][0x154] ;  /* 0x0000550000057ab9 */ /* 0x000fe20000000800 */
[----:B------:R-:W-:-:S03]  /*13b50*/  IMAD.IADD R3, R3, 0x1, R5 ;  /* 0x0000000103037824 */ /* 0x000fc600078e0205 */
[----:B------:R-:W3:Y:S02]  /*13b60*/  F2I.U32.TRUNC.NTZ R4, R4 ;  /* 0x0000000400047305 */ /* 0x000ee4000020f000 */
[----:B------:R-:W-:Y:S02]  /*13b70*/  SHF.R.U64 R7, R2, UR4, R3 ;  /* 0x0000000402077c19 */ /* 0x000fe40008001203 */
[----:B-1----:R-:W-:-:S05]  /*13b80*/  I2FP.F32.U32 R2, R12 ;  /* 0x0000000c00027245 */ /* 0x002fca0000201000 */
[----:B------:R-:W-:Y:S01]  /*13b90*/  FMUL R18, R2, UR5 ;  /* 0x0000000502127c20 */ /* 0x000fe20008400000 */
[----:B------:R-:W-:Y:S01]  /*13ba0*/  SHF.R.U32.HI R2, RZ, UR4, R3 ;  /* 0x00000004ff027c19 */ /* 0x000fe20008011603 */
[----:B------:R-:W-:-:S03]  /*13bb0*/  ULDC UR4, c[0x0][0x658] ;  /* 0x0001960000047ab9 */ /* 0x000fc60000000800 */
[--C-:B------:R-:W-:Y:S01]  /*13bc0*/  SHF.R.U32.HI R3, RZ, UR6, R2.reuse ;  /* 0x00000006ff037c19 */ /* 0x100fe20008011602 */
[----:B------:R-:W1:Y:S01]  /*13bd0*/  F2I.U32.TRUNC.NTZ R18, R18 ;  /* 0x0000001200127305 */ /* 0x000e62000020f000 */
[----:B------:R-:W-:Y:S01]  /*13be0*/  SHF.R.U64 R16, R7, UR6, R2 ;  /* 0x0000000607107c19 */ /* 0x000fe20008001202 */
[----:B---3--:R-:W-:Y:S01]  /*13bf0*/  IMAD.MOV R4, RZ, RZ, -R4 ;  /* 0x000000ffff047224 */ /* 0x008fe200078e0a04 */
[--C-:B------:R-:W-:Y:S02]  /*13c00*/  SHF.R.U32.HI R19, RZ, UR4, R3.reuse ;  /* 0x00000004ff137c19 */ /* 0x100fe40008011603 */
[----:B------:R-:W-:Y:S01]  /*13c10*/  SHF.R.U64 R15, R16, UR4, R3 ;  /* 0x00000004100f7c19 */ /* 0x000fe20008001203 */
[----:B--2---:R-:W-:Y:S02]  /*13c20*/  IMAD R14, R21, R4, R14 ;  /* 0x00000004150e7224 */ /* 0x004fe400078e020e */
[----:B------:R-:W-:Y:S01]  /*13c30*/  IMAD.MOV.U32 R3, RZ, RZ, R19 ;  /* 0x000000ffff037224 */ /* 0x000fe200078e0013 */
[----:B------:R-:W-:Y:S01]  /*13c40*/  MOV R2, R15 ;  /* 0x0000000f00027202 */ /* 0x000fe20000000f00 */
[----:B------:R-:W-:Y:S06]  /*13c50*/  @!P1 BRA `(.L_x_562) ;  /* 0x0000000000289947 */ /* 0x000fec0003800000 */
[----:B------:R-:W-:Y:S02]  /*13c60*/  ULDC UR4, c[0x0][0x64c] ;  /* 0x0001930000047ab9 */ /* 0x000fe40000000800 */
[----:B------:R-:W-:-:S05]  /*13c70*/  IADD3 R3, P1, R15, UR4, RZ ;  /* 0x000000040f037c10 */ /* 0x000fca000ff3e0ff */
[----:B------:R-:W-:-:S04]  /*13c80*/  IMAD.X R19, RZ, RZ, R19, P1 ;  /* 0x000000ffff137224 */ /* 0x000fc800008e0613 */
[----:B------:R-:W-:-:S04]  /*13c90*/  IMAD.WIDE.U32 R4, R19, UR8, RZ ;  /* 0x0000000813047c25 */ /* 0x000fc8000f8e00ff */
[----:B------:R-:W-:-:S04]  /*13ca0*/  IMAD.WIDE.U32 R4, P1, R3, UR9, R4 ;  /* 0x0000000903047c25 */ /* 0x000fc8000f820004 */
[----:B------:R-:W-:-:S04]  /*13cb0*/  IMAD.WIDE.U32 R2, R3, UR8, RZ ;  /* 0x0000000803027c25 */ /* 0x000fc8000f8e00ff */
[----:B------:R-:W-:Y:S01]  /*13cc0*/  IMAD.MOV.U32 R2, RZ, RZ, R5 ;  /* 0x000000ffff027224 */ /* 0x000fe200078e0005 */
[----:B------:R-:W-:Y:S02]  /*13cd0*/  IADD3 RZ, P3, R3, R4, RZ ;  /* 0x0000000403ff7210 */ /* 0x000fe40007f7e0ff */
[----:B------:R-:W-:-:S03]  /*13ce0*/  IADD3.X R3, RZ, RZ, RZ, P1, !PT ;  /* 0x000000ffff037210 */ /* 0x000fc60000ffe4ff */
[----:B------:R-:W-:-:S08]  /*13cf0*/  IMAD.WIDE.U32.X R2, R19, UR9, R2, P3 ;  /* 0x0000000913027c25 */ /* 0x000fd000098e0402 */
.L_x_562:
[----:B------:R-:W2:Y:S01]  /*13d00*/  LDC R4, c[0x0][0x65c] ;  /* 0x00019700ff047b82 */ /* 0x000ea20000000800 */
[----:B------:R-:W-:Y:S01]  /*13d10*/  ULDC UR4, c[0x0][0x648] ;  /* 0x0001920000047ab9 */ /* 0x000fe20000000800 */
[----:B------:R-:W-:Y:S01]  /*13d20*/  LOP3.LUT R16, R16, UR17, RZ, 0xc0, !PT ;  /* 0x0000001110107c12 */ /* 0x000fe2000f8ec0ff */
[----:B-1----:R-:W-:Y:S01]  /*13d30*/  IMAD.MOV R18, RZ, RZ, -R18 ;  /* 0x000000ffff127224 */ /* 0x002fe200078e0a12 */
[----:B------:R-:W-:Y:S01]  /*13d40*/  SHF.R.U64 R3, R2, UR4, R3 ;  /* 0x0000000402037c19 */ /* 0x000fe20008001203 */
[----:B------:R-:W-:Y:S01]  /*13d50*/  ULDC UR4, c[0x0][0x638] ;  /* 0x00018e0000047ab9 */ /* 0x000fe20000000800 */
[----:B------:R-:W-:Y:S02]  /*13d60*/  ULDC UR5, c[0x0][0x610] ;  /* 0x0001840000057ab9 */ /* 0x000fe40000000800 */
[C---:B------:R-:W-:Y:S01]  /*13d70*/  IADD3 R2, -R3.reuse, RZ, RZ ;  /* 0x000000ff03027210 */ /* 0x040fe20007ffe1ff */
[----:B------:R-:W-:-:S04]  /*13d80*/  IMAD R3, R3, UR18, R16 ;  /* 0x0000001203037c24 */ /* 0x000fc8000f8e0210 */
[----:B------:R-:W-:Y:S01]  /*13d90*/  IMAD R15, R2, UR4, R15 ;  /* 0x00000004020f7c24 */ /* 0x000fe2000f8e020f */
[----:B------:R-:W-:Y:S01]  /*13da0*/  ULDC UR4, c[0x0][0x600] ;  /* 0x0001800000047ab9 */ /* 0x000fe20000000800 */
[----:B------:R-:W-:Y:S01]  /*13db0*/  IMAD.MOV.U32 R2, RZ, RZ, 0x1 ;  /* 0x00000001ff027424 */ /* 0x000fe200078e00ff */
[----:B--2---:R-:W-:Y:S02]  /*13dc0*/  ISETP.NE.AND P1, PT, R4, 0x1, PT ;  /* 0x000000010400780c */ /* 0x004fe40003f25270 */
[----:B------:R-:W-:-:S05]  /*13dd0*/  LOP3.LUT R4, R7, UR16, RZ, 0xc0, !PT ;  /* 0x0000001007047c12 */ /* 0x000fca000f8ec0ff */
[----:B------:R-:W-:-:S06]  /*13de0*/  IMAD R15, R15, UR4, R4 ;  /* 0x000000040f0f7c24 */ /* 0x000fcc000f8e0204 */
[----:B0-----:R-:W-:-:S04]  /*13df0*/  @P1 IMAD R14, R17, R18, R12 ;  /* 0x00000012110e1224 */ /* 0x001fc800078e020c */
[----:B------:R-:W-:-:S05]  /*13e00*/  IMAD R14, R3, UR5, R14 ;  /* 0x00000005030e7c24 */ /* 0x000fca000f8e020e */
[----:B------:R-:W-:Y:S02]  /*13e10*/  SEL R12, R15, R14, !P1 ;  /* 0x0000000e0f0c7207 */ /* 0x000fe40004800000 */
[----:B------:R-:W-:-:S07]  /*13e20*/  SEL R7, R14, R15, !P1 ;  /* 0x0000000f0e077207 */ /* 0x000fce0004800000 */
.L_x_560:
[----:B------:R-:W-:Y:S05]  /*13e30*/  BSYNC B1 ;  /* 0x0000000000017941 */ /* 0x000fea0003800000 */
.L_x_559:
[----:B------:R-:W-:-:S13]  /*13e40*/  LOP3.LUT P1, RZ, R2, 0xff, RZ, 0xc0, !PT ;  /* 0x000000ff02ff7812 */ /* 0x000fda000782c0ff */
[----:B------:R-:W-:Y:S05]  /*13e50*/  @P1 BRA `(.L_x_563) ;  /* 0xfffffff4002c1947 */ /* 0x000fea000383ffff */
[----:B------:R-:W-:Y:S05]  /*13e60*/  BSYNC B0 ;  /* 0x0000000000007941 */ /* 0x000fea0003800000 */
.L_x_551:
[----:B------:R-:W-:-:S03]  /*13e70*/  UMOV UR4, 0xffffffff ;  /* 0xffffffff00047882 */ /* 0x000fc60000000000 */
[----:B------:R-:W-:Y:S05]  /*13e80*/  BRA.DIV UR4, `(.L_x_564) ;  /* 0x0000000604a87947 */ /* 0x000fea000b800000 */
[----:B------:R-:W-:-:S13]  /*13e90*/  ELECT P6, URZ, PT ;  /* 0x00000000003f782f */ /* 0x000fda00038c0000 */
.L_x_582:
[----:B------:R-:W-:Y:S04]  /*13ea0*/  BSSY B0, `(.L_x_565) ;  /* 0x0000050000007945 */ /* 0x000fe80003800000 */
[----:B------:R-:W-:Y:S05]  /*13eb0*/  @!P6 BRA `(.L_x_566) ;  /* 0x000000040038e947 */ /* 0x000fea0003800000 */
[----:B------:R-:W2:Y:S02]  /*13ec0*/  LDL.LU R2, [R1+0x200] ;  /* 0x0002000001027983 */ /* 0x000ea40000300800 */
[----:B--2---:R-:W-:-:S04]  /*13ed0*/  LOP3.LUT R2, R2, 0x2, RZ, 0xfc, !PT ;  /* 0x0000000202027812 */ /* 0x004fc800078efcff */
[----:B------:R-:W-:-:S13]  /*13ee0*/  ISETP.NE.AND P0, PT, R2, 0x3, PT ;  /* 0x000000030200780c */ /* 0x000fda0003f05270 */
[----:B------:R-:W-:Y:S05]  /*13ef0*/  @!P0 BRA `(.L_x_567) ;  /* 0x0000000000048947 */ /* 0x000fea0003800000 */
[----:B------:R-:W-:Y:S01]  /*13f00*/  BPT.TRAP 0x1 ;  /* 0x000000040000795c */ /* 0x000fe20000300000 */
.L_x_567:
[----:B------:R-:W0:Y:S01]  /*13f10*/  S2R R3, SR_CgaCtaId ;  /* 0x0000000000037919 */ /* 0x000e220000008800 */
[----:B------:R-:W-:-:S04]  /*13f20*/  MOV R2, 0x400 ;  /* 0x0000040000027802 */ /* 0x000fc80000000f00 */
[----:B0-----:R-:W-:Y:S02]  /*13f30*/  LEA R3, R3, R2, 0x18 ;  /* 0x0000000203037211 */ /* 0x001fe400078ec0ff */
[----:B------:R-:W-:-:S03]  /*13f40*/  SHF.L.U32 R2, R8, 0x1f, RZ ;  /* 0x0000001f08027819 */ /* 0x000fc600000006ff */
[----:B------:R-:W-:-:S05]  /*13f50*/  VIADD R3, R3, 0x40 ;  /* 0x0000004003037836 */ /* 0x000fca0000000000 */
[C---:B------:R-:W-:Y:S01]  /*13f60*/  LEA R7, R0.reuse, R3, 0x3 ;  /* 0x0000000300077211 */ /* 0x040fe200078e18ff */
[----:B------:R-:W-:-:S03]  /*13f70*/  VIADD R0, R0, 0x1 ;  /* 0x0000000100007836 */ /* 0x000fc60000000000 */
[----:B------:R-:W0:Y:S02]  /*13f80*/  SYNCS.PHASECHK.TRANS64.TRYWAIT P0, [R7+URZ], R2 ;  /* 0x00000002070075a7 */ /* 0x000e24000800017f */
[----:B------:R-:W-:-:S04]  /*13f90*/  ISETP.NE.AND P1, PT, R0, 0x8, PT ;  /* 0x000000080000780c */ /* 0x000fc80003f25270 */
[----:B------:R-:W-:Y:S02]  /*13fa0*/  SEL R5, RZ, 0x1, P1 ;  /* 0x00000001ff057807 */ /* 0x000fe40000800000 */
[----:B------:R-:W-:Y:S02]  /*13fb0*/  SEL R0, R0, RZ, P1 ;  /* 0x000000ff00007207 */ /* 0x000fe40000800000 */
[----:B------:R-:W-:-:S03]  /*13fc0*/  LOP3.LUT R5, R8, R5, RZ, 0x3c, !PT ;  /* 0x0000000508057212 */ /* 0x000fc600078e3cff */
[----:B------:R-:W-:Y:S01]  /*13fd0*/  IMAD R9, R0, 0x8, R3 ;  /* 0x0000000800097824 */ /* 0x000fe200078e0203 */
[----:B------:R-:W-:Y:S01]  /*13fe0*/  SHF.L.U32 R4, R5, 0x1f, RZ ;  /* 0x0000001f05047819 */ /* 0x000fe200000006ff */
[----:B0-----:R-:W-:Y:S06]  /*13ff0*/  @!P0 BRA `(.L_x_568) ;  /* 0x00000004006c8947 */ /* 0x001fec0003800000 */
.L_x_583:
[----:B------:R-:W1:Y:S01]  /*14000*/  SYNCS.PHASECHK.TRANS64.TRYWAIT P0, [R9+URZ], R4 ;  /* 0x00000004090075a7 */ /* 0x000e62000800017f */
[----:B------:R-:W-:-:S04]  /*14010*/  IADD3 R0, R0, 0x1, RZ ;  /* 0x0000000100007810 */ /* 0x000fc80007ffe0ff */
[----:B------:R-:W-:-:S04]  /*14020*/  ISETP.NE.AND P1, PT, R0, 0x8, PT ;  /* 0x000000080000780c */ /* 0x000fc80003f25270 */
[----:B0-----:R-:W-:Y:S02]  /*14030*/  SEL R2, RZ, 0x1, P1 ;  /* 0x00000001ff027807 */ /* 0x001fe40000800000 */
[----:B------:R-:W-:Y:S02]  /*14040*/  SEL R0, R0, RZ, P1 ;  /* 0x000000ff00007207 */ /* 0x000fe40000800000 */
[----:B------:R-:W-:-:S03]  /*14050*/  LOP3.LUT R7, R5, R2, RZ, 0x3c, !PT ;  /* 0x0000000205077212 */ /* 0x000fc600078e3cff */
[----:B------:R-:W-:Y:S01]  /*14060*/  IMAD R6, R0, 0x8, R3 ;  /* 0x0000000800067824 */ /* 0x000fe200078e0203 */
[----:B------:R-:W-:Y:S01]  /*14070*/  SHF.L.U32 R5, R7, 0x1f, RZ ;  /* 0x0000001f07057819 */ /* 0x000fe200000006ff */
[----:B-1----:R-:W-:Y:S06]  /*14080*/  @!P0 BRA `(.L_x_569) ;  /* 0x00000004005c8947 */ /* 0x002fec0003800000 */
.L_x_584:
[----:B------:R-:W1:Y:S01]  /*14090*/  SYNCS.PHASECHK.TRANS64.TRYWAIT P0, [R6+URZ], R5 ;  /* 0x00000005060075a7 */ /* 0x000e62000800017f */
[----:B------:R-:W-:-:S05]  /*140a0*/  VIADD R0, R0, 0x1 ;  /* 0x0000000100007836 */ /* 0x000fca0000000000 */
[----:B------:R-:W-:-:S04]  /*140b0*/  ISETP.NE.AND P1, PT, R0, 0x8, PT ;  /* 0x000000080000780c */ /* 0x000fc80003f25270 */
[----:B------:R-:W-:Y:S02]  /*140c0*/  SEL R2, RZ, 0x1, P1 ;  /* 0x00000001ff027807 */ /* 0x000fe40000800000 */
[----:B------:R-:W-:Y:S02]  /*140d0*/  SEL R0, R0, RZ, P1 ;  /* 0x000000ff00007207 */ /* 0x000fe40000800000 */
[----:B------:R-:W-:Y:S02]  /*140e0*/  LOP3.LUT R7, R7, R2, RZ, 0x3c, !PT ;  /* 0x0000000207077212 */ /* 0x000fe400078e3cff */
[----:B0-----:R-:W-:Y:S02]  /*140f0*/  LEA R9, R0, R3, 0x3 ;  /* 0x0000000300097211 */ /* 0x001fe400078e18ff */
[----:B------:R-:W-:Y:S01]  /*14100*/  SHF.L.U32 R4, R7, 0x1f, RZ ;  /* 0x0000001f07047819 */ /* 0x000fe200000006ff */
[----:B-1----:R-:W-:Y:S06]  /*14110*/  @!P0 BRA `(.L_x_570) ;  /* 0x00000004004c8947 */ /* 0x002fec0003800000 */
.L_x_585:
[----:B------:R-:W1:Y:S01]  /*14120*/  SYNCS.PHASECHK.TRANS64.TRYWAIT P0, [R9+URZ], R4 ;  /* 0x00000004090075a7 */ /* 0x000e62000800017f */
[----:B------:R-:W-:-:S05]  /*14130*/  VIADD R0, R0, 0x1 ;  /* 0x0000000100007836 */ /* 0x000fca0000000000 */
[----:B------:R-:W-:-:S04]  /*14140*/  ISETP.NE.AND P1, PT, R0, 0x8, PT ;  /* 0x000000080000780c */ /* 0x000fc80003f25270 */
[----:B------:R-:W-:Y:S02]  /*14150*/  SEL R2, RZ, 0x1, P1 ;  /* 0x00000001ff027807 */ /* 0x000fe40000800000 */
[----:B------:R-:W-:Y:S02]  /*14160*/  SEL R0, R0, RZ, P1 ;  /* 0x000000ff00007207 */ /* 0x000fe40000800000 */
[----:B------:R-:W-:-:S03]  /*14170*/  LOP3.LUT R7, R7, R2, RZ, 0x3c, !PT ;  /* 0x0000000207077212 */ /* 0x000fc600078e3cff */
[----:B0-----:R-:W-:Y:S01]  /*14180*/  IMAD R6, R0, 0x8, R3 ;  /* 0x0000000800067824 */ /* 0x001fe200078e0203 */
[----:B------:R-:W-:Y:S01]  /*14190*/  SHF.L.U32 R5, R7, 0x1f, RZ ;  /* 0x0000001f07057819 */ /* 0x000fe200000006ff */
[----:B-1----:R-:W-:Y:S06]  /*141a0*/  @!P0 BRA `(.L_x_571) ;  /* 0x00000004003c8947 */ /* 0x002fec0003800000 */
.L_x_586:
[----:B------:R-:W1:Y:S01]  /*141b0*/  SYNCS.PHASECHK.TRANS64.TRYWAIT P0, [R6+URZ], R5 ;  /* 0x00000005060075a7 */ /* 0x000e62000800017f */
[----:B------:R-:W-:-:S04]  /*141c0*/  IADD3 R0, R0, 0x1, RZ ;  /* 0x0000000100007810 */ /* 0x000fc80007ffe0ff */
[----:B------:R-:W-:-:S04]  /*141d0*/  ISETP.NE.AND P1, PT, R0, 0x8, PT ;  /* 0x000000080000780c */ /* 0x000fc80003f25270 */
[----:B------:R-:W-:Y:S02]  /*141e0*/  SEL R2, RZ, 0x1, P1 ;  /* 0x00000001ff027807 */ /* 0x000fe40000800000 */
[----:B------:R-:W-:Y:S02]  /*141f0*/  SEL R0, R0, RZ, P1 ;  /* 0x000000ff00007207 */ /* 0x000fe40000800000 */
[----:B------:R-:W-:-:S03]  /*14200*/  LOP3.LUT R7, R7, R2, RZ, 0x3c, !PT ;  /* 0x0000000207077212 */ /* 0x000fc600078e3cff */
[----:B0-----:R-:W-:Y:S01]  /*14210*/  IMAD R9, R0, 0x8, R3 ;  /* 0x0000000800097824 */ /* 0x001fe200078e0203 */
[----:B------:R-:W-:Y:S01]  /*14220*/  SHF.L.U32 R4, R7, 0x1f, RZ ;  /* 0x0000001f07047819 */ /* 0x000fe200000006ff */
[----:B-1----:R-:W-:Y:S06]  /*14230*/  @!P0 BRA `(.L_x_572) ;  /* 0x00000004002c8947 */ /* 0x002fec0003800000 */
.L_x_587:
        /* <DEDUP_REMOVED lines=9> */
.L_x_588:
[----:B------:R-:W1:Y:S01]  /*142d0*/  SYNCS.PHASECHK.TRANS64.TRYWAIT P0, [R6+URZ], R5 ;  /* 0x00000005060075a7 */ /* 0x000e62000800017f */
[----:B------:R-:W-:-:S05]  /*142e0*/  VIADD R0, R0, 0x1 ;  /* 0x0000000100007836 */ /* 0x000fca0000000000 */
[----:B------:R-:W-:-:S04]  /*142f0*/  ISETP.NE.AND P1, PT, R0, 0x8, PT ;  /* 0x000000080000780c */ /* 0x000fc80003f25270 */
[----:B------:R-:W-:Y:S02]  /*14300*/  SEL R2, RZ, 0x1, P1 ;  /* 0x00000001ff027807 */ /* 0x000fe40000800000 */
[----:B------:R-:W-:Y:S02]  /*14310*/  SEL R0, R0, RZ, P1 ;  /* 0x000000ff00007207 */ /* 0x000fe40000800000 */
[----:B------:R-:W-:Y:S01]  /*14320*/  LOP3.LUT R2, R7, R2, RZ, 0x3c, !PT ;  /* 0x0000000207027212 */ /* 0x000fe200078e3cff */
[----:B-1----:R-:W-:Y:S06]  /*14330*/  @!P0 BRA `(.L_x_574) ;  /* 0x0000000400148947 */ /* 0x002fec0003800000 */
.L_x_589:
[----:B------:R-:W-:Y:S01]  /*14340*/  IMAD R3, R0, 0x8, R3 ;  /* 0x0000000800037824 */ /* 0x000fe200078e0203 */
[----:B------:R-:W-:-:S07]  /*14350*/  SHF.L.U32 R0, R2, 0x1f, RZ ;  /* 0x0000001f02007819 */ /* 0x000fce00000006ff */
.L_x_575:
[----:B--2---:R2:W3:Y:S02]  /*14360*/  SYNCS.PHASECHK.TRANS64.TRYWAIT P0, [R3+URZ], R0 ;  /* 0x00000000030075a7 */ /* 0x0044e4000800017f */
[----:B---3--:R-:W-:Y:S05]  /*14370*/  @!P0 NANOSLEEP.SYNCS 0x989680 ;  /* 0x009896800000895d */ /* 0x008fea0003900000 */
[----:B------:R-:W3:Y:S02]  /*14380*/  @!P0 SYNCS.PHASECHK.TRANS64 P0, [R3+URZ], R0 ;  /* 0x00000000030085a7 */ /* 0x000ee4000800007f */
[----:B---3--:R-:W-:Y:S05]  /*14390*/  @!P0 BRA `(.L_x_575) ;  /* 0xfffffffc00f08947 */ /* 0x008fea000383ffff */
.L_x_566:
[----:B------:R-:W-:Y:S05]  /*143a0*/  BSYNC B0 ;  /* 0x0000000000007941 */ /* 0x000fea0003800000 */
.L_x_565:
[----:B------:R-:W-:Y:S05]  /*143b0*/  EXIT ;  /* 0x000000000000794d */ /* 0x000fea0003800000 */
.L_x_18:
[----:B-1----:R1:W2:Y:S02]  /*143c0*/  SYNCS.PHASECHK.TRANS64.TRYWAIT P1, [R3+URZ], R2 ;  /* 0x00000002030075a7 */ /* 0x0022a4000802017f */
[----:B--2---:R-:W-:Y:S05]  /*143d0*/  @!P1 NANOSLEEP.SYNCS 0x989680 ;  /* 0x009896800000995d */ /* 0x004fea0003900000 */
[----:B------:R-:W2:Y:S02]  /*143e0*/  @!P1 SYNCS.PHASECHK.TRANS64 P1, [R3+URZ], R2 ;  /* 0x00000002030095a7 */ /* 0x000ea4000802007f */
[----:B--2---:R-:W-:Y:S05]  /*143f0*/  @!P1 BRA `(.L_x_18) ;  /* 0xfffffffc00f09947 */ /* 0x004fea000383ffff */
[----:B------:R-:W-:Y:S05]  /*14400*/  BRA `(.L_x_17) ;  /* 0xfffffecc00e47947 */ /* 0x000fea000383ffff */
.L_x_23:
[----:B-1----:R1:W2:Y:S02]  /*14410*/  SYNCS.PHASECHK.TRANS64.TRYWAIT P1, [R5+URZ], R6 ;  /* 0x00000006050075a7 */ /* 0x0022a4000802017f */
[----:B--2---:R-:W-:Y:S05]  /*14420*/  @!P1 NANOSLEEP.SYNCS 0x989680 ;  /* 0x009896800000995d */ /* 0x004fea0003900000 */
[----:B------:R-:W2:Y:S02]  /*14430*/  @!P1 SYNCS.PHASECHK.TRANS64 P1, [R5+URZ], R6 ;  /* 0x00000006050095a7 */ /* 0x000ea4000802007f */
[----:B--2---:R-:W-:Y:S05]  /*14440*/  @!P1 BRA `(.L_x_23) ;  /* 0xfffffffc00f09947 */ /* 0x004fea000383ffff */
[----:B------:R-:W-:Y:S05]  /*14450*/  BRA `(.L_x_22) ;  /* 0xfffffee400647947 */ /* 0x000fea000383ffff */
.L_x_552:
[----:B------:R-:W-:Y:S01]  /*14460*/  BSSY B1, `(.L_x_576) ;  /* 0x0000006000017945 */ /* 0x000fe20003800000 */
[----:B------:R-:W-:-:S07]  /*14470*/  MOV R15, 0xffffffff ;  /* 0xffffffff000f7802 */ /* 0x000fce0000000f00 */
[----:B------:R-:W-:Y:S05]  /*14480*/  WARPSYNC.COLLECTIVE R15, `(.L_x_577) ;  /* 0x000000000f0c7348 */ /* 0x000fea0003c00000 */
[----:B------:R-:W-:Y:S02]  /*14490*/  ELECT P6, UR62, PT ;  /* 0x00000000003e782f */ /* 0x000fe400038c0000 */
[----:B------:R-:W-:Y:S01]  /*144a0*/  MOV R14, UR62 ;  /* 0x0000003e000e7c02 */ /* 0x000fe20008000f00 */
[----:B------:R-:W-:Y:S10]  /*144b0*/  ENDCOLLECTIVE ;  /* 0x000000000000791b */ /* 0x000ff40003800000 */
.L_x_577:
[----:B------:R-:W-:Y:S05]  /*144c0*/  BSYNC B1 ;  /* 0x0000000000017941 */ /* 0x000fea0003800000 */
.L_x_576:
[----:B------:R-:W-:Y:S05]  /*144d0*/  BRA `(.L_x_578) ;  /* 0xffffffec00987947 */ /* 0x000fea000383ffff */
.L_x_555:
[----:B0-----:R0:W1:Y:S02]  /*144e0*/  SYNCS.PHASECHK.TRANS64.TRYWAIT P1, [R12+URZ+0x40], R5 ;  /* 0x000040050c0075a7 */ /* 0x001064000802017f */
[----:B-1----:R-:W-:Y:S05]  /*144f0*/  @!P1 NANOSLEEP.SYNCS 0x989680 ;  /* 0x009896800000995d */ /* 0x002fea0003900000 */
[----:B------:R-:W1:Y:S02]  /*14500*/  @!P1 SYNCS.PHASECHK.TRANS64 P1, [R12+URZ+0x40], R5 ;  /* 0x000040050c0095a7 */ /* 0x000e64000802007f */
[----:B-1----:R-:W-:Y:S05]  /*14510*/  @!P1 BRA `(.L_x_555) ;  /* 0xfffffffc00f09947 */ /* 0x002fea000383ffff */
[----:B------:R-:W-:Y:S05]  /*14520*/  BRA `(.L_x_579) ;  /* 0xffffffec00cc7947 */ /* 0x000fea000383ffff */
.L_x_564:
[----:B------:R-:W-:Y:S01]  /*14530*/  BSSY B0, `(.L_x_580) ;  /* 0x0000006000007945 */ /* 0x000fe20003800000 */
[----:B------:R-:W-:-:S07]  /*14540*/  IMAD.MOV.U32 R15, RZ, RZ, -0x1 ;  /* 0xffffffffff0f7424 */ /* 0x000fce00078e00ff */
[----:B------:R-:W-:Y:S05]  /*14550*/  WARPSYNC.COLLECTIVE R15, `(.L_x_581) ;  /* 0x000000000f0c7348 */ /* 0x000fea0003c00000 */
[----:B------:R-:W-:Y:S02]  /*14560*/  ELECT P6, UR62, PT ;  /* 0x00000000003e782f */ /* 0x000fe400038c0000 */
[----:B------:R-:W-:Y:S01]  /*14570*/  MOV R14, UR62 ;  /* 0x0000003e000e7c02 */ /* 0x000fe20008000f00 */
[----:B------:R-:W-:Y:S10]  /*14580*/  ENDCOLLECTIVE ;  /* 0x000000000000791b */ /* 0x000ff40003800000 */
.L_x_581:
[----:B------:R-:W-:Y:S05]  /*14590*/  BSYNC B0 ;  /* 0x0000000000007941 */ /* 0x000fea0003800000 */
.L_x_580:
[----:B------:R-:W-:Y:S05]  /*145a0*/  BRA `(.L_x_582) ;  /* 0xfffffff8003c7947 */ /* 0x000fea000383ffff */
.L_x_568:
[----:B0-----:R0:W1:Y:S02]  /*145b0*/  SYNCS.PHASECHK.TRANS64.TRYWAIT P0, [R7+URZ], R2 ;  /* 0x00000002070075a7 */ /* 0x001064000800017f */
[----:B-1----:R-:W-:Y:S05]  /*145c0*/  @!P0 NANOSLEEP.SYNCS 0x989680 ;  /* 0x009896800000895d */ /* 0x002fea0003900000 */
[----:B------:R-:W1:Y:S02]  /*145d0*/  @!P0 SYNCS.PHASECHK.TRANS64 P0, [R7+URZ], R2 ;  /* 0x00000002070085a7 */ /* 0x000e64000800007f */
[----:B-1----:R-:W-:Y:S05]  /*145e0*/  @!P0 BRA `(.L_x_568) ;  /* 0xfffffffc00f08947 */ /* 0x002fea000383ffff */
[----:B------:R-:W-:Y:S05]  /*145f0*/  BRA `(.L_x_583) ;  /* 0xfffffff800807947 */ /* 0x000fea000383ffff */
.L_x_569:
[----:B0-----:R0:W1:Y:S02]  /*14600*/  SYNCS.PHASECHK.TRANS64.TRYWAIT P0, [R9+URZ], R4 ;  /* 0x00000004090075a7 */ /* 0x001064000800017f */
[----:B-1----:R-:W-:Y:S05]  /*14610*/  @!P0 NANOSLEEP.SYNCS 0x989680 ;  /* 0x009896800000895d */ /* 0x002fea0003900000 */
[----:B------:R-:W1:Y:S02]  /*14620*/  @!P0 SYNCS.PHASECHK.TRANS64 P0, [R9+URZ], R4 ;  /* 0x00000004090085a7 */ /* 0x000e64000800007f */
[----:B-1----:R-:W-:Y:S05]  /*14630*/  @!P0 BRA `(.L_x_569) ;  /* 0xfffffffc00f08947 */ /* 0x002fea000383ffff */
[----:B------:R-:W-:Y:S05]  /*14640*/  BRA `(.L_x_584) ;  /* 0xfffffff800907947 */ /* 0x000fea000383ffff */
.L_x_570:
[----:B0-----:R0:W1:Y:S02]  /*14650*/  SYNCS.PHASECHK.TRANS64.TRYWAIT P0, [R6+URZ], R5 ;  /* 0x00000005060075a7 */ /* 0x001064000800017f */
[----:B-1----:R-:W-:Y:S05]  /*14660*/  @!P0 NANOSLEEP.SYNCS 0x989680 ;  /* 0x009896800000895d */ /* 0x002fea0003900000 */
[----:B------:R-:W1:Y:S02]  /*14670*/  @!P0 SYNCS.PHASECHK.TRANS64 P0, [R6+URZ], R5 ;  /* 0x00000005060085a7 */ /* 0x000e64000800007f */
[----:B-1----:R-:W-:Y:S05]  /*14680*/  @!P0 BRA `(.L_x_570) ;  /* 0xfffffffc00f08947 */ /* 0x002fea000383ffff */
[----:B------:R-:W-:Y:S05]  /*14690*/  BRA `(.L_x_585) ;  /* 0xfffffff800a07947 */ /* 0x000fea000383ffff */
.L_x_571:
[----:B0-----:R0:W1:Y:S02]  /*146a0*/  SYNCS.PHASECHK.TRANS64.TRYWAIT P0, [R9+URZ], R4 ;  /* 0x00000004090075a7 */ /* 0x001064000800017f */
[----:B-1----:R-:W-:Y:S05]  /*146b0*/  @!P0 NANOSLEEP.SYNCS 0x989680 ;  /* 0x009896800000895d */ /* 0x002fea0003900000 */
[----:B------:R-:W1:Y:S02]  /*146c0*/  @!P0 SYNCS.PHASECHK.TRANS64 P0, [R9+URZ], R4 ;  /* 0x00000004090085a7 */ /* 0x000e64000800007f */
[----:B-1----:R-:W-:Y:S05]  /*146d0*/  @!P0 BRA `(.L_x_571) ;  /* 0xfffffffc00f08947 */ /* 0x002fea000383ffff */
[----:B------:R-:W-:Y:S05]  /*146e0*/  BRA `(.L_x_586) ;  /* 0xfffffff800b07947 */ /* 0x000fea000383ffff */
.L_x_572:
[----:B0-----:R0:W1:Y:S02]  /*146f0*/  SYNCS.PHASECHK.TRANS64.TRYWAIT P0, [R6+URZ], R5 ;  /* 0x00000005060075a7 */ /* 0x001064000800017f */
[----:B-1----:R-:W-:Y:S05]  /*14700*/  @!P0 NANOSLEEP.SYNCS 0x989680 ;  /* 0x009896800000895d */ /* 0x002fea0003900000 */
[----:B------:R-:W1:Y:S02]  /*14710*/  @!P0 SYNCS.PHASECHK.TRANS64 P0, [R6+URZ], R5 ;  /* 0x00000005060085a7 */ /* 0x000e64000800007f */
[----:B-1----:R-:W-:Y:S05]  /*14720*/  @!P0 BRA `(.L_x_572) ;  /* 0xfffffffc00f08947 */ /* 0x002fea000383ffff */
[----:B------:R-:W-:Y:S05]  /*14730*/  BRA `(.L_x_587) ;  /* 0xfffffff800c07947 */ /* 0x000fea000383ffff */
.L_x_573:
[----:B0-----:R0:W1:Y:S02]  /*14740*/  SYNCS.PHASECHK.TRANS64.TRYWAIT P0, [R9+URZ], R4 ;  /* 0x00000004090075a7 */ /* 0x001064000800017f */
[----:B-1----:R-:W-:Y:S05]  /*14750*/  @!P0 NANOSLEEP.SYNCS 0x989680 ;  /* 0x009896800000895d */ /* 0x002fea0003900000 */
[----:B------:R-:W1:Y:S02]  /*14760*/  @!P0 SYNCS.PHASECHK.TRANS64 P0, [R9+URZ], R4 ;  /* 0x00000004090085a7 */ /* 0x000e64000800007f */
[----:B-1----:R-:W-:Y:S05]  /*14770*/  @!P0 BRA `(.L_x_573) ;  /* 0xfffffffc00f08947 */ /* 0x002fea000383ffff */
[----:B------:R-:W-:Y:S05]  /*14780*/  BRA `(.L_x_588) ;  /* 0xfffffff800d07947 */ /* 0x000fea000383ffff */
.L_x_574:
[----:B-1----:R1:W2:Y:S02]  /*14790*/  SYNCS.PHASECHK.TRANS64.TRYWAIT P0, [R6+URZ], R5 ;  /* 0x00000005060075a7 */ /* 0x0022a4000800017f */
[----:B--2---:R-:W-:Y:S05]  /*147a0*/  @!P0 NANOSLEEP.SYNCS 0x989680 ;  /* 0x009896800000895d */ /* 0x004fea0003900000 */
[----:B------:R-:W2:Y:S02]  /*147b0*/  @!P0 SYNCS.PHASECHK.TRANS64 P0, [R6+URZ], R5 ;  /* 0x00000005060085a7 */ /* 0x000ea4000800007f */
[----:B--2---:R-:W-:Y:S05]  /*147c0*/  @!P0 BRA `(.L_x_574) ;  /* 0xfffffffc00f08947 */ /* 0x004fea000383ffff */
[----:B------:R-:W-:Y:S05]  /*147d0*/  BRA `(.L_x_589) ;  /* 0xfffffff800d87947 */ /* 0x000fea000383ffff */
.L_x_590:
[----:B------:R-:W-:-:S00]  /*147e0*/  BRA `(.L_x_590) ;  /* 0xfffffffc00fc7947 */ /* 0x000fc0000383ffff */
[----:B------:R-:W-:-:S00]  /*147f0*/  NOP ;  /* 0x0000000000007918 */ /* 0x000fc00000000000 */
        /* <DEDUP_REMOVED lines=8> */
.L_x_591:


//--------------------- .nv.global.init           --------------------------
	.section	.nv.global.init,"aw",@progbits
.nv.global.init:
	.type		$str$22,@object
	.size		$str$22,($str$23 - $str$22)
$str$22:
        /*0000*/ 	.byte	0x6b, 0x5f, 0x74, 0x69, 0x6c, 0x65, 0x5f, 0x63, 0x6f, 0x75, 0x6e, 0x74, 0x20, 0x3e, 0x3d, 0x20
        /*0010*/ 	.byte	0x31, 0x00
	.type		$str$23,@object
	.size		$str$23,(__unnamed_1 - $str$23)
$str$23:
        /*0012*/ 	.byte	0x2f, 0x74, 0x6d, 0x70, 0x2f, 0x63, 0x75, 0x74, 0x6c, 0x61, 0x73, 0x73, 0x5f, 0x73, 0x77, 0x65
        /*0022*/ 	.byte	0x65, 0x70, 0x5f, 0x73, 0x72, 0x63, 0x2f, 0x69, 0x6e, 0x63, 0x6c, 0x75, 0x64, 0x65, 0x2f, 0x63
        /*0032*/ 	.byte	0x75, 0x74, 0x6c, 0x61, 0x73, 0x73, 0x2f, 0x67, 0x65, 0x6d, 0x6d, 0x2f, 0x63, 0x6f, 0x6c, 0x6c
        /*0042*/ 	.byte	0x65, 0x63, 0x74, 0x69, 0x76, 0x65, 0x2f, 0x73, 0x6d, 0x39, 0x30, 0x5f, 0x6d, 0x6d, 0x61, 0x5f
        /*0052*/ 	.byte	0x74, 0x6d, 0x61, 0x5f, 0x67, 0x6d, 0x6d, 0x61, 0x5f, 0x73, 0x73, 0x5f, 0x77, 0x61, 0x72, 0x70
        /*0062*/ 	.byte	0x73, 0x70, 0x65, 0x63, 0x69, 0x61, 0x6c, 0x69, 0x7a, 0x65, 0x64, 0x2e, 0x68, 0x70, 0x70, 0x00
	.type		__unnamed_1,@object
	.size		__unnamed_1,(.L_0 - __unnamed_1)
__unnamed_1:
        /* <DEDUP_REMOVED lines=173> */
        /*0b42*/ 	.byte	0x5d, 0x00
.L_0:


//--------------------- .nv.shared._ZN7cutlass13device_kernelINS_4gemm6kernel13GemmUniversalIN4cute5tupleIJiiiiEEENS1_10collective13CollectiveMmaINS1_34MainloopSm90TmaGmmaWarpSpecializedILi8ENS5_IJNS4_1CILi1EEESB_SB_EEENS1_35KernelTmaWarpSpecializedCooperativeEEENS5_IJNSA_ILi192EEENSA_ILi256EEENSA_ILi64EEEEEEaNS5_IJlSB_lEEEaSJ_NS4_8TiledMMAINS4_8MMA_AtomIJNS4_4SM904GMMA27MMA_64x256x32_S32S8S8_SS_TNEEEENS4_6LayoutINS5_IJNSA_ILi2EEESB_SB_EEENS5_IJSB_NSA_ILi0EEEST_EEEEENS5_IJNS4_10UnderscoreESW_SW_EEEEENS4_13SM90_TMA_LOADENS4_14ComposedLayoutINS4_7SwizzleILi2ELi4ELi3EEENS4_18smem_ptr_flag_bitsILi8EEENSQ_INS5_IJNSA_ILi8EEESH_EEENS5_IJSH_SB_EEEEEEEvNS4_8identityESZ_S19_vS1A_EENS_8epilogue10collective6detail29Sm90TmaWarpSpecializedAdapterINS1D_15DefaultEpilogueIaSJ_SJ_NS1C_6thread17LinearCombinationIaLi1EiiLNS1H_9ScaleType4KindE0ELNS_15FloatRoundStyleE2EaEENS1_15EpilogueDefaultEEEEEvvEEEEvNT_6ParamsE --------------------------
	.section	.nv.shared._ZN7cutlass13device_kernelINS_4gemm6kernel13GemmUniversalIN4cute5tupleIJiiiiEEENS1_10collective13CollectiveMmaINS1_34MainloopSm90TmaGmmaWarpSpecializedILi8ENS5_IJNS4_1CILi1EEESB_SB_EEENS1_35KernelTmaWarpSpecializedCooperativeEEENS5_IJNSA_ILi192EEENSA_ILi256EEENSA_ILi64EEEEEEaNS5_IJlSB_lEEEaSJ_NS4_8TiledMMAINS4_8MMA_AtomIJNS4_4SM904GMMA27MMA_64x256x32_S32S8S8_SS_TNEEEENS4_6LayoutINS5_IJNSA_ILi2EEESB_SB_EEENS5_IJSB_NSA_ILi0EEEST_EEEEENS5_IJNS4_10UnderscoreESW_SW_EEEEENS4_13SM90_TMA_LOADENS4_14ComposedLayoutINS4_7SwizzleILi2ELi4ELi3EEENS4_18smem_ptr_flag_bitsILi8EEENSQ_INS5_IJNSA_ILi8EEESH_EEENS5_IJSH_SB_EEEEEEEvNS4_8identityESZ_S19_vS1A_EENS_8epilogue10collective6detail29Sm90TmaWarpSpecializedAdapterINS1D_15DefaultEpilogueIaSJ_SJ_NS1C_6thread17LinearCombinationIaLi1EiiLNS1H_9ScaleType4KindE0ELNS_15FloatRoundStyleE2EaEENS1_15EpilogueDefaultEEEEEvvEEEEvNT_6ParamsE,"aw",@nobits
	.sectionflags	@""
	.align	16
	.zero		1024


//--------------------- .nv.shared.reserved.0     --------------------------
	.section	.nv.shared.reserved.0,"aw",@nobits
	.weak		__nv_reservedSMEM_offset_0_alias
	.size		__nv_reservedSMEM_offset_0_alias, 0, 0
	.other		__nv_reservedSMEM_offset_0_alias,@"STO_CUDA_RESERVED_SHARED STV_DEFAULT"
__nv_reservedSMEM_offset_0_alias:
	.zero		0


//--------------------- .nv.global                --------------------------
	.section	.nv.global,"aw",@nobits
.nv.global:
	.type		_ZN40_INTERNAL_3eb71079_4_k_cu_a2bb6ac7_110554cute1_E,@object
	.size		_ZN40_INTERNAL_3eb71079_4_k_cu_a2bb6ac7_110554cute1_E,(_ZN40_INTERNAL_3eb71079_4_k_cu_a2bb6ac7_110554cuda3std3__45__cpo6cbeginE - _ZN40_INTERNAL_3eb71079_4_k_cu_a2bb6ac7_110554cute1_E)
_ZN40_INTERNAL_3eb71079_4_k_cu_a2bb6ac7_110554cute1_E:
	.zero		1
	.type		_ZN40_INTERNAL_3eb71079_4_k_cu_a2bb6ac7_110554cuda3std3__45__cpo6cbeginE,@object
	.size		_ZN40_INTERNAL_3eb71079_4_k_cu_a2bb6ac7_110554cuda3std3__45__cpo6cbeginE,(_ZN40_INTERNAL_3eb71079_4_k_cu_a2bb6ac7_110554cuda3std3__48in_placeE - _ZN40_INTERNAL_3eb71079_4_k_cu_a2bb6ac7_110554cuda3std3__45__cpo6cbeginE)
_ZN40_INTERNAL_3eb71079_4_k_cu_a2bb6ac7_110554cuda3std3__45__cpo6cbeginE:
	.zero		1
	.type		_ZN40_INTERNAL_3eb71079_4_k_cu_a2bb6ac7_110554cuda3std3__48in_placeE,@object
	.size		_ZN40_INTERNAL_3eb71079_4_k_cu_a2bb6ac7_110554cuda3std3__48in_placeE,(_ZN40_INTERNAL_3eb71079_4_k_cu_a2bb6ac7_110554cuda3std6ranges3__45__cpo9iter_moveE - _ZN40_INTERNAL_3eb71079_4_k_cu_a2bb6ac7_110554cuda3std3__48in_placeE)
_ZN40_INTERNAL_3eb71079_4_k_cu_a2bb6ac7_110554cuda3std3__48in_placeE:
	.zero		1
	.type		_ZN40_INTERNAL_3eb71079_4_k_cu_a2bb6ac7_110554cuda3std6ranges3__45__cpo9iter_moveE,@object
	.size		_ZN40_INTERNAL_3eb71079_4_k_cu_a2bb6ac7_110554cuda3std6ranges3__45__cpo9iter_moveE,(_ZN40_INTERNAL_3eb71079_4_k_cu_a2bb6ac7_110554cuda3std3__45__cpo5beginE - _ZN40_INTERNAL_3eb71079_4_k_cu_a2bb6ac7_110554cuda3std6ranges3__45__cpo9iter_moveE)
_ZN40_INTERNAL_3eb71079_4_k_cu_a2bb6ac7_110554cuda3std6ranges3__45__cpo9iter_moveE:
	.zero		1
	.type		_ZN40_INTERNAL_3eb71079_4_k_cu_a2bb6ac7_110554cuda3std3__45__cpo5beginE,@object
	.size		_ZN40_INTERNAL_3eb71079_4_k_cu_a2bb6ac7_110554cuda3std3__45__cpo5beginE,(_ZN40_INTERNAL_3eb71079_4_k_cu_a2bb6ac7_110554cuda3std3__442_GLOBAL__N__3eb71079_4_k_cu_a2bb6ac7_110556ignoreE - _ZN40_INTERNAL_3eb71079_4_k_cu_a2bb6ac7_110554cuda3std3__45__cpo5beginE)
_ZN40_INTERNAL_3eb71079_4_k_cu_a2bb6ac7_110554cuda3std3__45__cpo5beginE:
	.zero		1
	.type		_ZN40_INTERNAL_3eb71079_4_k_cu_a2bb6ac7_110554cuda3std3__442_GLOBAL__N__3eb71079_4_k_cu_a2bb6ac7_110556ignoreE,@object
	.size		_ZN40_INTERNAL_3eb71079_4_k_cu_a2bb6ac7_110554cuda3std3__442_GLOBAL__N__3eb71079_4_k_cu_a2bb6ac7_110556ignoreE,(_ZN40_INTERNAL_3eb71079_4_k_cu_a2bb6ac7_110554cute7productE - _ZN40_INTERNAL_3eb71079_4_k_cu_a2bb6ac7_110554cuda3std3__442_GLOBAL__N__3eb71079_4_k_cu_a2bb6ac7_110556ignoreE)
_ZN40_INTERNAL_3eb71079_4_k_cu_a2bb6ac7_110554cuda3std3__442_GLOBAL__N__3eb71079_4_k_cu_a2bb6ac7_110556ignoreE:
	.zero		1
	.type		_ZN40_INTERNAL_3eb71079_4_k_cu_a2bb6ac7_110554cute7productE,@object
	.size		_ZN40_INTERNAL_3eb71079_4_k_cu_a2bb6ac7_110554cute7productE,(_ZN40_INTERNAL_3eb71079_4_k_cu_a2bb6ac7_110554cuda3std3__45__cpo3endE - _ZN40_INTERNAL_3eb71079_4_k_cu_a2bb6ac7_110554cute7productE)
_ZN40_INTERNAL_3eb71079_4_k_cu_a2bb6ac7_110554cute7productE:
	.zero		1
	.type		_ZN40_INTERNAL_3eb71079_4_k_cu_a2bb6ac7_110554cuda3std3__45__cpo3endE,@object
	.size		_ZN40_INTERNAL_3eb71079_4_k_cu_a2bb6ac7_110554cuda3std3__45__cpo3endE,(_ZN40_INTERNAL_3eb71079_4_k_cu_a2bb6ac7_110554cuda3std3__419piecewise_constructE - _ZN40_INTERNAL_3eb71079_4_k_cu_a2bb6ac7_110554cuda3std3__45__cpo3endE)
_ZN40_INTERNAL_3eb71079_4_k_cu_a2bb6ac7_110554cuda3std3__45__cpo3endE:
	.zero		1
	.type		_ZN40_INTERNAL_3eb71079_4_k_cu_a2bb6ac7_110554cuda3std3__419piecewise_constructE,@object
	.size		_ZN40_INTERNAL_3eb71079_4_k_cu_a2bb6ac7_110554cuda3std3__419piecewise_constructE,(_ZN40_INTERNAL_3eb71079_4_k_cu_a2bb6ac7_110554cuda3std3__45__cpo4cendE - _ZN40_INTERNAL_3eb71079_4_k_cu_a2bb6ac7_110554cuda3std3__419piecewise_constructE)
_ZN40_INTERNAL_3eb71079_4_k_cu_a2bb6ac7_110554cuda3std3__419piecewise_constructE:
	.zero		1
	.type		_ZN40_INTERNAL_3eb71079_4_k_cu_a2bb6ac7_110554cuda3std3__45__cpo4cendE,@object
	.size		_ZN40_INTERNAL_3eb71079_4_k_cu_a2bb6ac7_110554cuda3std3__45__cpo4cendE,(_ZN40_INTERNAL_3eb71079_4_k_cu_a2bb6ac7_110554cuda3std6ranges3__45__cpo4swapE - _ZN40_INTERNAL_3eb71079_4_k_cu_a2bb6ac7_110554cuda3std3__45__cpo4cendE)
_ZN40_INTERNAL_3eb71079_4_k_cu_a2bb6ac7_110554cuda3std3__45__cpo4cendE:
	.zero		1
	.type		_ZN40_INTERNAL_3eb71079_4_k_cu_a2bb6ac7_110554cuda3std6ranges3__45__cpo4swapE,@object
	.size		_ZN40_INTERNAL_3eb71079_4_k_cu_a2bb6ac7_110554cuda3std6ranges3__45__cpo4swapE,(.L_8 - _ZN40_INTERNAL_3eb71079_4_k_cu_a2bb6ac7_110554cuda3std6ranges3__45__cpo4swapE)
_ZN40_INTERNAL_3eb71079_4_k_cu_a2bb6ac7_110554cuda3std6ranges3__45__cpo4swapE:
	.zero		1
.L_8:


//--------------------- .nv.constant0._ZN7cutlass13device_kernelINS_4gemm6kernel13GemmUniversalIN4cute5tupleIJiiiiEEENS1_10collective13CollectiveMmaINS1_34MainloopSm90TmaGmmaWarpSpecializedILi8ENS5_IJNS4_1CILi1EEESB_SB_EEENS1_35KernelTmaWarpSpecializedCooperativeEEENS5_IJNSA_ILi192EEENSA_ILi256EEENSA_ILi64EEEEEEaNS5_IJlSB_lEEEaSJ_NS4_8TiledMMAINS4_8MMA_AtomIJNS4_4SM904GMMA27MMA_64x256x32_S32S8S8_SS_TNEEEENS4_6LayoutINS5_IJNSA_ILi2EEESB_SB_EEENS5_IJSB_NSA_ILi0EEEST_EEEEENS5_IJNS4_10UnderscoreESW_SW_EEEEENS4_13SM90_TMA_LOADENS4_14ComposedLayoutINS4_7SwizzleILi2ELi4ELi3EEENS4_18smem_ptr_flag_bitsILi8EEENSQ_INS5_IJNSA_ILi8EEESH_EEENS5_IJSH_SB_EEEEEEEvNS4_8identityESZ_S19_vS1A_EENS_8epilogue10collective6detail29Sm90TmaWarpSpecializedAdapterINS1D_15DefaultEpilogueIaSJ_SJ_NS1C_6thread17LinearCombinationIaLi1EiiLNS1H_9ScaleType4KindE0ELNS_15FloatRoundStyleE2EaEENS1_15EpilogueDefaultEEEEEvvEEEEvNT_6ParamsE --------------------------
	.section	.nv.constant0._ZN7cutlass13device_kernelINS_4gemm6kernel13GemmUniversalIN4cute5tupleIJiiiiEEENS1_10collective13CollectiveMmaINS1_34MainloopSm90TmaGmmaWarpSpecializedILi8ENS5_IJNS4_1CILi1EEESB_SB_EEENS1_35KernelTmaWarpSpecializedCooperativeEEENS5_IJNSA_ILi192EEENSA_ILi256EEENSA_ILi64EEEEEEaNS5_IJlSB_lEEEaSJ_NS4_8TiledMMAINS4_8MMA_AtomIJNS4_4SM904GMMA27MMA_64x256x32_S32S8S8_SS_TNEEEENS4_6LayoutINS5_IJNSA_ILi2EEESB_SB_EEENS5_IJSB_NSA_ILi0EEEST_EEEEENS5_IJNS4_10UnderscoreESW_SW_EEEEENS4_13SM90_TMA_LOADENS4_14ComposedLayoutINS4_7SwizzleILi2ELi4ELi3EEENS4_18smem_ptr_flag_bitsILi8EEENSQ_INS5_IJNSA_ILi8EEESH_EEENS5_IJSH_SB_EEEEEEEvNS4_8identityESZ_S19_vS1A_EENS_8epilogue10collective6detail29Sm90TmaWarpSpecializedAdapterINS1D_15DefaultEpilogueIaSJ_SJ_NS1C_6thread17LinearCombinationIaLi1EiiLNS1H_9ScaleType4KindE0ELNS_15FloatRoundStyleE2EaEENS1_15EpilogueDefaultEEEEEvvEEEEvNT_6ParamsE,"a",@progbits
	.sectionflags	@""
	.align	4
.nv.constant0._ZN7cutlass13device_kernelINS_4gemm6kernel13GemmUniversalIN4cute5tupleIJiiiiEEENS1_10collective13CollectiveMmaINS1_34MainloopSm90TmaGmmaWarpSpecializedILi8ENS5_IJNS4_1CILi1EEESB_SB_EEENS1_35KernelTmaWarpSpecializedCooperativeEEENS5_IJNSA_ILi192EEENSA_ILi256EEENSA_ILi64EEEEEEaNS5_IJlSB_lEEEaSJ_NS4_8TiledMMAINS4_8MMA_AtomIJNS4_4SM904GMMA27MMA_64x256x32_S32S8S8_SS_TNEEEENS4_6LayoutINS5_IJNSA_ILi2EEESB_SB_EEENS5_IJSB_NSA_ILi0EEEST_EEEEENS5_IJNS4_10UnderscoreESW_SW_EEEEENS4_13SM90_TMA_LOADENS4_14ComposedLayoutINS4_7SwizzleILi2ELi4ELi3EEENS4_18smem_ptr_flag_bitsILi8EEENSQ_INS5_IJNSA_ILi8EEESH_EEENS5_IJSH_SB_EEEEEEEvNS4_8identityESZ_S19_vS1A_EENS_8epilogue10collective6detail29Sm90TmaWarpSpecializedAdapterINS1D_15DefaultEpilogueIaSJ_SJ_NS1C_6thread17LinearCombinationIaLi1EiiLNS1H_9ScaleType4KindE0ELNS_15FloatRoundStyleE2EaEENS1_15EpilogueDefaultEEEEEvvEEEEvNT_6ParamsE:
	.zero		1664


//--------------------- SYMBOLS --------------------------

	.type		.nv.reservedSmem.offset0,@object
	.size		.nv.reservedSmem.offset0,0x4
	.type		__assertfail,@function
